//
// Generated by NVIDIA NVVM Compiler
//
// Compiler Build ID: CL-36424714
// Cuda compilation tools, release 13.0, V13.0.88
// Based on NVVM 20.0.0
//

.version 9.0
.target sm_100
.address_size 64

	// .globl	_Z22compute_gqqp_1st_RamaniiPiS_S_PdS0_S0_P7double2S2_S2_
.extern .func  (.param .b32 func_retval0) vprintf
(
	.param .b64 vprintf_param_0,
	.param .b64 vprintf_param_1
)
;
.global .align 1 .b8 $str[13] = {37, 100, 32, 32, 32, 45, 62, 32, 69, 78, 68, 10};

.visible .entry _Z22compute_gqqp_1st_RamaniiPiS_S_PdS0_S0_P7double2S2_S2_(
	.param .u32 _Z22compute_gqqp_1st_RamaniiPiS_S_PdS0_S0_P7double2S2_S2__param_0,
	.param .u32 _Z22compute_gqqp_1st_RamaniiPiS_S_PdS0_S0_P7double2S2_S2__param_1,
	.param .u64 .ptr .align 1 _Z22compute_gqqp_1st_RamaniiPiS_S_PdS0_S0_P7double2S2_S2__param_2,
	.param .u64 .ptr .align 1 _Z22compute_gqqp_1st_RamaniiPiS_S_PdS0_S0_P7double2S2_S2__param_3,
	.param .u64 .ptr .align 1 _Z22compute_gqqp_1st_RamaniiPiS_S_PdS0_S0_P7double2S2_S2__param_4,
	.param .u64 .ptr .align 1 _Z22compute_gqqp_1st_RamaniiPiS_S_PdS0_S0_P7double2S2_S2__param_5,
	.param .u64 .ptr .align 1 _Z22compute_gqqp_1st_RamaniiPiS_S_PdS0_S0_P7double2S2_S2__param_6,
	.param .u64 .ptr .align 1 _Z22compute_gqqp_1st_RamaniiPiS_S_PdS0_S0_P7double2S2_S2__param_7,
	.param .u64 .ptr .align 1 _Z22compute_gqqp_1st_RamaniiPiS_S_PdS0_S0_P7double2S2_S2__param_8,
	.param .u64 .ptr .align 1 _Z22compute_gqqp_1st_RamaniiPiS_S_PdS0_S0_P7double2S2_S2__param_9,
	.param .u64 .ptr .align 1 _Z22compute_gqqp_1st_RamaniiPiS_S_PdS0_S0_P7double2S2_S2__param_10
)
{
	.reg .pred 	%p<9>;
	.reg .b32 	%r<61>;
	.reg .b64 	%rd<63>;
	.reg .b64 	%fd<175>;

	ld.param.u32 	%r26, [_Z22compute_gqqp_1st_RamaniiPiS_S_PdS0_S0_P7double2S2_S2__param_0];
	ld.param.u32 	%r27, [_Z22compute_gqqp_1st_RamaniiPiS_S_PdS0_S0_P7double2S2_S2__param_1];
	ld.param.u64 	%rd14, [_Z22compute_gqqp_1st_RamaniiPiS_S_PdS0_S0_P7double2S2_S2__param_2];
	ld.param.u64 	%rd15, [_Z22compute_gqqp_1st_RamaniiPiS_S_PdS0_S0_P7double2S2_S2__param_3];
	ld.param.u64 	%rd16, [_Z22compute_gqqp_1st_RamaniiPiS_S_PdS0_S0_P7double2S2_S2__param_7];
	ld.param.u64 	%rd17, [_Z22compute_gqqp_1st_RamaniiPiS_S_PdS0_S0_P7double2S2_S2__param_8];
	ld.param.u64 	%rd18, [_Z22compute_gqqp_1st_RamaniiPiS_S_PdS0_S0_P7double2S2_S2__param_9];
	ld.param.u64 	%rd13, [_Z22compute_gqqp_1st_RamaniiPiS_S_PdS0_S0_P7double2S2_S2__param_10];
	cvta.to.global.u64 	%rd1, %rd16;
	cvta.to.global.u64 	%rd2, %rd18;
	cvta.to.global.u64 	%rd3, %rd17;
	cvta.to.global.u64 	%rd19, %rd14;
	cvta.to.global.u64 	%rd20, %rd15;
	mov.u32 	%r28, %tid.x;
	mov.u32 	%r29, %ntid.x;
	mov.u32 	%r30, %ctaid.x;
	mov.u32 	%r31, %tid.y;
	mov.u32 	%r32, %ntid.y;
	mov.u32 	%r33, %ctaid.y;
	mov.u32 	%r34, %tid.z;
	mov.u32 	%r35, %ntid.z;
	mov.u32 	%r36, %ctaid.z;
	mad.lo.s32 	%r37, %r35, %r36, %r34;
	mov.u32 	%r38, %nctaid.x;
	mov.u32 	%r39, %nctaid.y;
	mad.lo.s32 	%r40, %r37, %r39, %r33;
	mad.lo.s32 	%r41, %r40, %r32, %r31;
	mad.lo.s32 	%r42, %r41, %r38, %r30;
	mad.lo.s32 	%r43, %r42, %r29, %r28;
	mul.wide.s32 	%rd21, %r43, 4;
	add.s64 	%rd22, %rd20, %rd21;
	ld.global.u32 	%r1, [%rd22];
	add.s64 	%rd23, %rd19, %rd21;
	ld.global.u32 	%r54, [%rd23];
	setp.lt.s32 	%p1, %r1, 1;
	@%p1 bra 	$L__BB0_13;
	setp.lt.s32 	%p2, %r26, 1;
	mul.lo.s32 	%r3, %r27, %r26;
	@%p2 bra 	$L__BB0_13;
	and.b32  	%r4, %r26, 1;
	and.b32  	%r5, %r26, 2147483646;
	neg.s32 	%r6, %r5;
	shl.b32 	%r7, %r27, 1;
	add.s32 	%r8, %r54, %r1;
	cvta.to.global.u64 	%rd4, %rd13;
$L__BB0_3:
	ld.param.u64 	%rd61, [_Z22compute_gqqp_1st_RamaniiPiS_S_PdS0_S0_P7double2S2_S2__param_6];
	ld.param.u64 	%rd58, [_Z22compute_gqqp_1st_RamaniiPiS_S_PdS0_S0_P7double2S2_S2__param_4];
	shl.b32 	%r45, %r54, 1;
	cvta.to.global.u64 	%rd24, %rd58;
	mul.wide.s32 	%rd25, %r45, 4;
	add.s64 	%rd26, %rd24, %rd25;
	ld.global.u32 	%r10, [%rd26];
	ld.global.u32 	%r11, [%rd26+4];
	cvta.to.global.u64 	%rd27, %rd61;
	mul.wide.s32 	%rd28, %r11, 8;
	add.s64 	%rd5, %rd27, %rd28;
	mov.b32 	%r55, 0;
	mul.wide.s32 	%rd50, %r10, 8;
$L__BB0_4:
	mad.lo.s32 	%r13, %r3, %r55, %r10;
	mov.b32 	%r56, 0;
	mul.wide.u32 	%rd54, %r55, 8;
	add.s64 	%rd55, %rd1, %rd54;
$L__BB0_5:
	setp.eq.s32 	%p3, %r26, 1;
	mul.lo.s32 	%r48, %r56, %r27;
	add.s32 	%r49, %r13, %r48;
	mad.lo.s32 	%r50, %r49, %r27, %r11;
	mul.wide.s32 	%rd29, %r50, 32;
	add.s64 	%rd6, %rd4, %rd29;
	mov.f64 	%fd171, 0d0000000000000000;
	st.global.v2.f64 	[%rd6], {%fd171, %fd171};
	st.global.v2.f64 	[%rd6+16], {%fd171, %fd171};
	add.s32 	%r15, %r48, %r11;
	mov.b32 	%r60, 0;
	mov.f64 	%fd172, %fd171;
	mov.f64 	%fd173, %fd171;
	mov.f64 	%fd174, %fd171;
	@%p3 bra 	$L__BB0_8;
	add.s64 	%rd62, %rd1, 8;
	mov.f64 	%fd171, 0d0000000000000000;
	mov.u32 	%r57, %r13;
	mov.u32 	%r58, %r15;
	mov.u32 	%r59, %r6;
$L__BB0_7:
	ld.param.u64 	%rd59, [_Z22compute_gqqp_1st_RamaniiPiS_S_PdS0_S0_P7double2S2_S2__param_5];
	mul.wide.s32 	%rd30, %r57, 16;
	add.s64 	%rd31, %rd3, %rd30;
	ld.global.v2.f64 	{%fd15, %fd16}, [%rd31];
	mul.wide.s32 	%rd32, %r58, 16;
	add.s64 	%rd33, %rd2, %rd32;
	ld.global.v2.f64 	{%fd17, %fd18}, [%rd33];
	cvta.to.global.u64 	%rd34, %rd59;
	mul.wide.s32 	%rd35, %r10, 8;
	add.s64 	%rd36, %rd34, %rd35;
	ld.global.f64 	%fd19, [%rd36];
	neg.f64 	%fd20, %fd19;
	ld.global.f64 	%fd21, [%rd62+-8];
	sub.f64 	%fd22, %fd20, %fd21;
	mul.wide.u32 	%rd37, %r55, 8;
	add.s64 	%rd38, %rd1, %rd37;
	ld.global.f64 	%fd23, [%rd38];
	add.f64 	%fd24, %fd22, %fd23;
	rcp.rn.f64 	%fd25, %fd24;
	ld.global.f64 	%fd26, [%rd5];
	neg.f64 	%fd27, %fd26;
	sub.f64 	%fd28, %fd27, %fd21;
	mul.wide.u32 	%rd39, %r56, 8;
	add.s64 	%rd40, %rd1, %rd39;
	ld.global.f64 	%fd29, [%rd40];
	add.f64 	%fd30, %fd28, %fd29;
	rcp.rn.f64 	%fd31, %fd30;
	add.f64 	%fd32, %fd25, %fd31;
	mul.f64 	%fd33, %fd15, %fd17;
	mul.f64 	%fd34, %fd16, %fd18;
	sub.f64 	%fd35, %fd33, %fd34;
	mul.f64 	%fd36, %fd15, %fd18;
	fma.rn.f64 	%fd37, %fd16, %fd17, %fd36;
	mul.f64 	%fd38, %fd35, %fd32;
	mul.f64 	%fd39, %fd37, 0d0000000000000000;
	sub.f64 	%fd40, %fd38, %fd39;
	mul.f64 	%fd41, %fd37, %fd32;
	fma.rn.f64 	%fd42, %fd35, 0d0000000000000000, %fd41;
	add.f64 	%fd43, %fd174, %fd40;
	add.f64 	%fd44, %fd173, %fd42;
	st.global.v2.f64 	[%rd6], {%fd43, %fd44};
	neg.f64 	%fd45, %fd16;
	ld.global.f64 	%fd46, [%rd36];
	ld.global.f64 	%fd47, [%rd62+-8];
	sub.f64 	%fd48, %fd46, %fd47;
	ld.global.f64 	%fd49, [%rd38];
	add.f64 	%fd50, %fd48, %fd49;
	rcp.rn.f64 	%fd51, %fd50;
	ld.global.f64 	%fd52, [%rd5];
	sub.f64 	%fd53, %fd52, %fd47;
	ld.global.f64 	%fd54, [%rd40];
	add.f64 	%fd55, %fd53, %fd54;
	rcp.rn.f64 	%fd56, %fd55;
	add.f64 	%fd57, %fd51, %fd56;
	mul.f64 	%fd58, %fd17, %fd45;
	sub.f64 	%fd59, %fd58, %fd36;
	mul.f64 	%fd60, %fd35, %fd57;
	mul.f64 	%fd61, %fd59, 0d0000000000000000;
	sub.f64 	%fd62, %fd60, %fd61;
	mul.f64 	%fd63, %fd59, %fd57;
	fma.rn.f64 	%fd64, %fd35, 0d0000000000000000, %fd63;
	add.f64 	%fd65, %fd172, %fd62;
	add.f64 	%fd66, %fd171, %fd64;
	st.global.v2.f64 	[%rd6+16], {%fd65, %fd66};
	mul.wide.s32 	%rd41, %r27, 16;
	add.s64 	%rd42, %rd31, %rd41;
	ld.global.v2.f64 	{%fd67, %fd68}, [%rd42];
	mul.wide.s32 	%rd43, %r3, 16;
	add.s64 	%rd44, %rd33, %rd43;
	ld.global.v2.f64 	{%fd69, %fd70}, [%rd44];
	ld.global.f64 	%fd71, [%rd36];
	neg.f64 	%fd72, %fd71;
	ld.global.f64 	%fd73, [%rd62];
	sub.f64 	%fd74, %fd72, %fd73;
	ld.global.f64 	%fd75, [%rd38];
	add.f64 	%fd76, %fd74, %fd75;
	rcp.rn.f64 	%fd77, %fd76;
	ld.global.f64 	%fd78, [%rd5];
	neg.f64 	%fd79, %fd78;
	sub.f64 	%fd80, %fd79, %fd73;
	ld.global.f64 	%fd81, [%rd40];
	add.f64 	%fd82, %fd80, %fd81;
	rcp.rn.f64 	%fd83, %fd82;
	add.f64 	%fd84, %fd77, %fd83;
	mul.f64 	%fd85, %fd67, %fd69;
	mul.f64 	%fd86, %fd68, %fd70;
	sub.f64 	%fd87, %fd85, %fd86;
	mul.f64 	%fd88, %fd67, %fd70;
	fma.rn.f64 	%fd89, %fd68, %fd69, %fd88;
	mul.f64 	%fd90, %fd87, %fd84;
	mul.f64 	%fd91, %fd89, 0d0000000000000000;
	sub.f64 	%fd92, %fd90, %fd91;
	mul.f64 	%fd93, %fd89, %fd84;
	fma.rn.f64 	%fd94, %fd87, 0d0000000000000000, %fd93;
	add.f64 	%fd174, %fd43, %fd92;
	add.f64 	%fd173, %fd44, %fd94;
	st.global.v2.f64 	[%rd6], {%fd174, %fd173};
	neg.f64 	%fd95, %fd68;
	ld.global.f64 	%fd96, [%rd36];
	ld.global.f64 	%fd97, [%rd62];
	sub.f64 	%fd98, %fd96, %fd97;
	ld.global.f64 	%fd99, [%rd38];
	add.f64 	%fd100, %fd98, %fd99;
	rcp.rn.f64 	%fd101, %fd100;
	ld.global.f64 	%fd102, [%rd5];
	sub.f64 	%fd103, %fd102, %fd97;
	ld.global.f64 	%fd104, [%rd40];
	add.f64 	%fd105, %fd103, %fd104;
	rcp.rn.f64 	%fd106, %fd105;
	add.f64 	%fd107, %fd101, %fd106;
	mul.f64 	%fd108, %fd69, %fd95;
	sub.f64 	%fd109, %fd108, %fd88;
	mul.f64 	%fd110, %fd87, %fd107;
	mul.f64 	%fd111, %fd109, 0d0000000000000000;
	sub.f64 	%fd112, %fd110, %fd111;
	mul.f64 	%fd113, %fd109, %fd107;
	fma.rn.f64 	%fd114, %fd87, 0d0000000000000000, %fd113;
	add.f64 	%fd172, %fd65, %fd112;
	add.f64 	%fd171, %fd66, %fd114;
	st.global.v2.f64 	[%rd6+16], {%fd172, %fd171};
	add.s32 	%r59, %r59, 2;
	add.s64 	%rd62, %rd62, 16;
	shl.b32 	%r51, %r3, 1;
	add.s32 	%r58, %r58, %r51;
	add.s32 	%r57, %r57, %r7;
	setp.ne.s32 	%p4, %r59, 0;
	mov.u32 	%r60, %r5;
	@%p4 bra 	$L__BB0_7;
$L__BB0_8:
	setp.eq.s32 	%p5, %r4, 0;
	@%p5 bra 	$L__BB0_10;
	ld.param.u64 	%rd60, [_Z22compute_gqqp_1st_RamaniiPiS_S_PdS0_S0_P7double2S2_S2__param_5];
	mad.lo.s32 	%r52, %r60, %r27, %r13;
	mad.lo.s32 	%r53, %r3, %r60, %r15;
	mul.wide.s32 	%rd45, %r52, 16;
	add.s64 	%rd46, %rd3, %rd45;
	ld.global.v2.f64 	{%fd115, %fd116}, [%rd46];
	mul.wide.s32 	%rd47, %r53, 16;
	add.s64 	%rd48, %rd2, %rd47;
	ld.global.v2.f64 	{%fd117, %fd118}, [%rd48];
	cvta.to.global.u64 	%rd49, %rd60;
	add.s64 	%rd51, %rd49, %rd50;
	ld.global.f64 	%fd119, [%rd51];
	neg.f64 	%fd120, %fd119;
	mul.wide.u32 	%rd52, %r60, 8;
	add.s64 	%rd53, %rd1, %rd52;
	ld.global.f64 	%fd121, [%rd53];
	sub.f64 	%fd122, %fd120, %fd121;
	ld.global.f64 	%fd123, [%rd55];
	add.f64 	%fd124, %fd122, %fd123;
	rcp.rn.f64 	%fd125, %fd124;
	ld.global.f64 	%fd126, [%rd5];
	neg.f64 	%fd127, %fd126;
	sub.f64 	%fd128, %fd127, %fd121;
	mul.wide.u32 	%rd56, %r56, 8;
	add.s64 	%rd57, %rd1, %rd56;
	ld.global.f64 	%fd129, [%rd57];
	add.f64 	%fd130, %fd128, %fd129;
	rcp.rn.f64 	%fd131, %fd130;
	add.f64 	%fd132, %fd125, %fd131;
	mul.f64 	%fd133, %fd115, %fd117;
	mul.f64 	%fd134, %fd116, %fd118;
	sub.f64 	%fd135, %fd133, %fd134;
	mul.f64 	%fd136, %fd115, %fd118;
	fma.rn.f64 	%fd137, %fd116, %fd117, %fd136;
	mul.f64 	%fd138, %fd135, %fd132;
	mul.f64 	%fd139, %fd137, 0d0000000000000000;
	sub.f64 	%fd140, %fd138, %fd139;
	mul.f64 	%fd141, %fd137, %fd132;
	fma.rn.f64 	%fd142, %fd135, 0d0000000000000000, %fd141;
	add.f64 	%fd143, %fd174, %fd140;
	add.f64 	%fd144, %fd173, %fd142;
	st.global.v2.f64 	[%rd6], {%fd143, %fd144};
	neg.f64 	%fd145, %fd116;
	ld.global.f64 	%fd146, [%rd51];
	ld.global.f64 	%fd147, [%rd53];
	sub.f64 	%fd148, %fd146, %fd147;
	ld.global.f64 	%fd149, [%rd55];
	add.f64 	%fd150, %fd148, %fd149;
	rcp.rn.f64 	%fd151, %fd150;
	ld.global.f64 	%fd152, [%rd5];
	sub.f64 	%fd153, %fd152, %fd147;
	ld.global.f64 	%fd154, [%rd57];
	add.f64 	%fd155, %fd153, %fd154;
	rcp.rn.f64 	%fd156, %fd155;
	add.f64 	%fd157, %fd151, %fd156;
	mul.f64 	%fd158, %fd117, %fd145;
	sub.f64 	%fd159, %fd158, %fd136;
	mul.f64 	%fd160, %fd135, %fd157;
	mul.f64 	%fd161, %fd159, 0d0000000000000000;
	sub.f64 	%fd162, %fd160, %fd161;
	mul.f64 	%fd163, %fd159, %fd157;
	fma.rn.f64 	%fd164, %fd135, 0d0000000000000000, %fd163;
	add.f64 	%fd165, %fd172, %fd162;
	add.f64 	%fd166, %fd171, %fd164;
	st.global.v2.f64 	[%rd6+16], {%fd165, %fd166};
$L__BB0_10:
	add.s32 	%r56, %r56, 1;
	setp.ne.s32 	%p6, %r56, %r26;
	@%p6 bra 	$L__BB0_5;
	add.s32 	%r55, %r55, 1;
	setp.ne.s32 	%p7, %r55, %r26;
	@%p7 bra 	$L__BB0_4;
	add.s32 	%r54, %r54, 1;
	setp.lt.s32 	%p8, %r54, %r8;
	@%p8 bra 	$L__BB0_3;
$L__BB0_13:
	ret;

}
	// .globl	_Z22compute_gqqp_2nd_RamaniiiPiS_S_PdS0_P7double2S2_S2_S2_S2_S2_
.visible .entry _Z22compute_gqqp_2nd_RamaniiiPiS_S_PdS0_P7double2S2_S2_S2_S2_S2_(
	.param .u32 _Z22compute_gqqp_2nd_RamaniiiPiS_S_PdS0_P7double2S2_S2_S2_S2_S2__param_0,
	.param .u32 _Z22compute_gqqp_2nd_RamaniiiPiS_S_PdS0_P7double2S2_S2_S2_S2_S2__param_1,
	.param .u32 _Z22compute_gqqp_2nd_RamaniiiPiS_S_PdS0_P7double2S2_S2_S2_S2_S2__param_2,
	.param .u64 .ptr .align 1 _Z22compute_gqqp_2nd_RamaniiiPiS_S_PdS0_P7double2S2_S2_S2_S2_S2__param_3,
	.param .u64 .ptr .align 1 _Z22compute_gqqp_2nd_RamaniiiPiS_S_PdS0_P7double2S2_S2_S2_S2_S2__param_4,
	.param .u64 .ptr .align 1 _Z22compute_gqqp_2nd_RamaniiiPiS_S_PdS0_P7double2S2_S2_S2_S2_S2__param_5,
	.param .u64 .ptr .align 1 _Z22compute_gqqp_2nd_RamaniiiPiS_S_PdS0_P7double2S2_S2_S2_S2_S2__param_6,
	.param .u64 .ptr .align 1 _Z22compute_gqqp_2nd_RamaniiiPiS_S_PdS0_P7double2S2_S2_S2_S2_S2__param_7,
	.param .u64 .ptr .align 1 _Z22compute_gqqp_2nd_RamaniiiPiS_S_PdS0_P7double2S2_S2_S2_S2_S2__param_8,
	.param .u64 .ptr .align 1 _Z22compute_gqqp_2nd_RamaniiiPiS_S_PdS0_P7double2S2_S2_S2_S2_S2__param_9,
	.param .u64 .ptr .align 1 _Z22compute_gqqp_2nd_RamaniiiPiS_S_PdS0_P7double2S2_S2_S2_S2_S2__param_10,
	.param .u64 .ptr .align 1 _Z22compute_gqqp_2nd_RamaniiiPiS_S_PdS0_P7double2S2_S2_S2_S2_S2__param_11,
	.param .u64 .ptr .align 1 _Z22compute_gqqp_2nd_RamaniiiPiS_S_PdS0_P7double2S2_S2_S2_S2_S2__param_12,
	.param .u64 .ptr .align 1 _Z22compute_gqqp_2nd_RamaniiiPiS_S_PdS0_P7double2S2_S2_S2_S2_S2__param_13
)
{
	.local .align 8 .b8 	__local_depot1[8];
	.reg .b64 	%SP;
	.reg .b64 	%SPL;
	.reg .pred 	%p<2>;
	.reg .b32 	%r<20>;
	.reg .b64 	%rd<9>;

	mov.u64 	%SPL, __local_depot1;
	cvta.local.u64 	%SP, %SPL;
	ld.param.u64 	%rd2, [_Z22compute_gqqp_2nd_RamaniiiPiS_S_PdS0_P7double2S2_S2_S2_S2_S2__param_3];
	cvta.to.global.u64 	%rd3, %rd2;
	mov.u32 	%r1, %tid.x;
	mov.u32 	%r2, %ntid.x;
	mov.u32 	%r3, %ctaid.x;
	mov.u32 	%r4, %tid.y;
	mov.u32 	%r5, %ntid.y;
	mov.u32 	%r6, %ctaid.y;
	mov.u32 	%r7, %tid.z;
	mov.u32 	%r8, %ntid.z;
	mov.u32 	%r9, %ctaid.z;
	mad.lo.s32 	%r10, %r8, %r9, %r7;
	mov.u32 	%r11, %nctaid.x;
	mov.u32 	%r12, %nctaid.y;
	mad.lo.s32 	%r13, %r10, %r12, %r6;
	mad.lo.s32 	%r14, %r13, %r5, %r4;
	mad.lo.s32 	%r15, %r14, %r11, %r3;
	mad.lo.s32 	%r16, %r15, %r2, %r1;
	mul.wide.s32 	%rd4, %r16, 4;
	add.s64 	%rd1, %rd3, %rd4;
	setp.ne.s32 	%p1, %r16, 0;
	@%p1 bra 	$L__BB1_2;
	add.u64 	%rd5, %SP, 0;
	add.u64 	%rd6, %SPL, 0;
	ld.global.u32 	%r17, [%rd1];
	st.local.u32 	[%rd6], %r17;
	mov.u64 	%rd7, $str;
	cvta.global.u64 	%rd8, %rd7;
	{ // callseq 0, 0
	.param .b64 param0;
	st.param.b64 	[param0], %rd8;
	.param .b64 param1;
	st.param.b64 	[param1], %rd5;
	.param .b32 retval0;
	call.uni (retval0), 
	vprintf, 
	(
	param0, 
	param1
	);
	ld.param.b32 	%r18, [retval0];
	} // callseq 0
$L__BB1_2:
	ret;

}


// ===== COMPILED SASS (sm_100) =====

	.target	sm_100

	.elftype	@"ET_EXEC"


//--------------------- .note.nv.tkinfo           --------------------------
	.section	.note.nv.tkinfo,"",@"SHT_NOTE"
	.sectionflags	@"SHF_NOTE_NV_TKINFO"
	.tkinfo
        /*0018*/ 	.word	0x00000002
        /*0030*/ 	.string	""
        /*0030*/ 	.string	"ptxas"
        /*0030*/ 	.string	"Cuda compilation tools, release 13.0, V13.0.88"
        /*0030*/ 	.string	"Build cuda_13.0.r13.0/compiler.36424714_0"
        /*0030*/ 	.string	"-arch sm_100 -m 64 "



//--------------------- .note.nv.cuinfo           --------------------------
	.section	.note.nv.cuinfo,"",@"SHT_NOTE"
	.sectionflags	@"SHF_NOTE_NV_CUINFO"
        /*0018*/ 	.short	0x0002
        /*001a*/ 	.short	0x0064
        /*001c*/ 	.short	0x0082
	.zero		2


//--------------------- .nv.info                  --------------------------
	.section	.nv.info,"",@"SHT_CUDA_INFO"
	.align	4


	//----- nvinfo : EIATTR_REGCOUNT
	.align		4
        /*0000*/ 	.byte	0x04, 0x2f
        /*0002*/ 	.short	(.L_2 - .L_1)
	.align		4
.L_1:
        /*0004*/ 	.word	index@(_Z22compute_gqqp_1st_RamaniiPiS_S_PdS0_S0_P7double2S2_S2_)
        /*0008*/ 	.word	0x00000040


	//----- nvinfo : EIATTR_FRAME_SIZE
	.align		4
.L_2:
        /*000c*/ 	.byte	0x04, 0x11
        /*000e*/ 	.short	(.L_4 - .L_3)
	.align		4
.L_3:
        /*0010*/ 	.word	index@($__internal_0_$__cuda_sm20_dblrcp_rn_slowpath_v3)
        /*0014*/ 	.word	0x00000000


	//----- nvinfo : EIATTR_FRAME_SIZE
	.align		4
.L_4:
        /*0018*/ 	.byte	0x04, 0x11
        /*001a*/ 	.short	(.L_6 - .L_5)
	.align		4
.L_5:
        /*001c*/ 	.word	index@(_Z22compute_gqqp_1st_RamaniiPiS_S_PdS0_S0_P7double2S2_S2_)
        /*0020*/ 	.word	0x00000000


	//----- nvinfo : EIATTR_REGCOUNT
	.align		4
.L_6:
        /*0024*/ 	.byte	0x04, 0x2f
        /*0026*/ 	.short	(.L_8 - .L_7)
	.align		4
.L_7:
        /*0028*/ 	.word	index@(_Z22compute_gqqp_2nd_RamaniiiPiS_S_PdS0_P7double2S2_S2_S2_S2_S2_)
        /*002c*/ 	.word	0x00000018


	//----- nvinfo : EIATTR_FRAME_SIZE
	.align		4
.L_8:
        /*0030*/ 	.byte	0x04, 0x11
        /*0032*/ 	.short	(.L_10 - .L_9)
	.align		4
.L_9:
        /*0034*/ 	.word	index@(_Z22compute_gqqp_2nd_RamaniiiPiS_S_PdS0_P7double2S2_S2_S2_S2_S2_)
        /*0038*/ 	.word	0x00000008


	//----- nvinfo : EIATTR_MIN_STACK_SIZE
	.align		4
.L_10:
        /*003c*/ 	.byte	0x04, 0x12
        /*003e*/ 	.short	(.L_12 - .L_11)
	.align		4
.L_11:
        /*0040*/ 	.word	index@(_Z22compute_gqqp_2nd_RamaniiiPiS_S_PdS0_P7double2S2_S2_S2_S2_S2_)
        /*0044*/ 	.word	0x00000008


	//----- nvinfo : EIATTR_MIN_STACK_SIZE
	.align		4
.L_12:
        /*0048*/ 	.byte	0x04, 0x12
        /*004a*/ 	.short	(.L_14 - .L_13)
	.align		4
.L_13:
        /*004c*/ 	.word	index@(_Z22compute_gqqp_1st_RamaniiPiS_S_PdS0_S0_P7double2S2_S2_)
        /*0050*/ 	.word	0x00000000
.L_14:


//--------------------- .nv.compat                --------------------------
	.section	.nv.compat,"",@"SHT_CUDA_COMPAT_INFO"
	.align	4
        /*0000*/ 	.byte	0x02, 0x09, 0x00, 0x00, 0x02, 0x02, 0x01, 0x00, 0x02, 0x05, 0x05, 0x00, 0x03, 0x07, 0x01, 0x01
        /*0010*/ 	.byte	0x02, 0x03, 0x00, 0x00, 0x02, 0x06, 0x01, 0x00, 0x04, 0x0b, 0x08, 0x00, 0x01, 0x00, 0x00, 0x00
        /*0020*/ 	.byte	0x00, 0x00, 0x00, 0x00


//--------------------- .nv.info._Z22compute_gqqp_2nd_RamaniiiPiS_S_PdS0_P7double2S2_S2_S2_S2_S2_ --------------------------
	.section	.nv.info._Z22compute_gqqp_2nd_RamaniiiPiS_S_PdS0_P7double2S2_S2_S2_S2_S2_,"",@"SHT_CUDA_INFO"
	.sectionflags	@""
	.align	4


	//----- nvinfo : EIATTR_CUDA_API_VERSION
	.align		4
        /*0000*/ 	.byte	0x04, 0x37
        /*0002*/ 	.short	(.L_16 - .L_15)
.L_15:
        /*0004*/ 	.word	0x00000082


	//----- nvinfo : EIATTR_KPARAM_INFO
	.align		4
.L_16:
        /*0008*/ 	.byte	0x04, 0x17
        /*000a*/ 	.short	(.L_18 - .L_17)
.L_17:
        /*000c*/ 	.word	0x00000000
        /*0010*/ 	.short	0x000d
        /*0012*/ 	.short	0x0060
        /*0014*/ 	.byte	0x00, 0xf5, 0x21, 0x00


	//----- nvinfo : EIATTR_KPARAM_INFO
	.align		4
.L_18:
        /*0018*/ 	.byte	0x04, 0x17
        /*001a*/ 	.short	(.L_20 - .L_19)
.L_19:
        /*001c*/ 	.word	0x00000000
        /*0020*/ 	.short	0x000c
        /*0022*/ 	.short	0x0058
        /*0024*/ 	.byte	0x00, 0xf5, 0x21, 0x00


	//----- nvinfo : EIATTR_KPARAM_INFO
	.align		4
.L_20:
        /*0028*/ 	.byte	0x04, 0x17
        /*002a*/ 	.short	(.L_22 - .L_21)
.L_21:
        /*002c*/ 	.word	0x00000000
        /*0030*/ 	.short	0x000b
        /*0032*/ 	.short	0x0050
        /*0034*/ 	.byte	0x00, 0xf5, 0x21, 0x00


	//----- nvinfo : EIATTR_KPARAM_INFO
	.align		4
.L_22:
        /*0038*/ 	.byte	0x04, 0x17
        /*003a*/ 	.short	(.L_24 - .L_23)
.L_23:
        /*003c*/ 	.word	0x00000000
        /*0040*/ 	.short	0x000a
        /*0042*/ 	.short	0x0048
        /*0044*/ 	.byte	0x00, 0xf5, 0x21, 0x00


	//----- nvinfo : EIATTR_KPARAM_INFO
	.align		4
.L_24:
        /*0048*/ 	.byte	0x04, 0x17
        /*004a*/ 	.short	(.L_26 - .L_25)
.L_25:
        /*004c*/ 	.word	0x00000000
        /*0050*/ 	.short	0x0009
        /*0052*/ 	.short	0x0040
        /*0054*/ 	.byte	0x00, 0xf5, 0x21, 0x00


	//----- nvinfo : EIATTR_KPARAM_INFO
	.align		4
.L_26:
        /*0058*/ 	.byte	0x04, 0x17
        /*005a*/ 	.short	(.L_28 - .L_27)
.L_27:
        /*005c*/ 	.word	0x00000000
        /*0060*/ 	.short	0x0008
        /*0062*/ 	.short	0x0038
        /*0064*/ 	.byte	0x00, 0xf5, 0x21, 0x00


	//----- nvinfo : EIATTR_KPARAM_INFO
	.align		4
.L_28:
        /*0068*/ 	.byte	0x04, 0x17
        /*006a*/ 	.short	(.L_30 - .L_29)
.L_29:
        /*006c*/ 	.word	0x00000000
        /*0070*/ 	.short	0x0007
        /*0072*/ 	.short	0x0030
        /*0074*/ 	.byte	0x00, 0xf5, 0x21, 0x00


	//----- nvinfo : EIATTR_KPARAM_INFO
	.align		4
.L_30:
        /*0078*/ 	.byte	0x04, 0x17
        /*007a*/ 	.short	(.L_32 - .L_31)
.L_31:
        /*007c*/ 	.word	0x00000000
        /*0080*/ 	.short	0x0006
        /*0082*/ 	.short	0x0028
        /*0084*/ 	.byte	0x00, 0xf5, 0x21, 0x00


	//----- nvinfo : EIATTR_KPARAM_INFO
	.align		4
.L_32:
        /*0088*/ 	.byte	0x04, 0x17
        /*008a*/ 	.short	(.L_34 - .L_33)
.L_33:
        /*008c*/ 	.word	0x00000000
        /*0090*/ 	.short	0x0005
        /*0092*/ 	.short	0x0020
        /*0094*/ 	.byte	0x00, 0xf5, 0x21, 0x00


	//----- nvinfo : EIATTR_KPARAM_INFO
	.align		4
.L_34:
        /*0098*/ 	.byte	0x04, 0x17
        /*009a*/ 	.short	(.L_36 - .L_35)
.L_35:
        /*009c*/ 	.word	0x00000000
        /*00a0*/ 	.short	0x0004
        /*00a2*/ 	.short	0x0018
        /*00a4*/ 	.byte	0x00, 0xf5, 0x21, 0x00


	//----- nvinfo : EIATTR_KPARAM_INFO
	.align		4
.L_36:
        /*00a8*/ 	.byte	0x04, 0x17
        /*00aa*/ 	.short	(.L_38 - .L_37)
.L_37:
        /*00ac*/ 	.word	0x00000000
        /*00b0*/ 	.short	0x0003
        /*00b2*/ 	.short	0x0010
        /*00b4*/ 	.byte	0x00, 0xf5, 0x21, 0x00


	//----- nvinfo : EIATTR_KPARAM_INFO
	.align		4
.L_38:
        /*00b8*/ 	.byte	0x04, 0x17
        /*00ba*/ 	.short	(.L_40 - .L_39)
.L_39:
        /*00bc*/ 	.word	0x00000000
        /*00c0*/ 	.short	0x0002
        /*00c2*/ 	.short	0x0008
        /*00c4*/ 	.byte	0x00, 0xf0, 0x11, 0x00


	//----- nvinfo : EIATTR_KPARAM_INFO
	.align		4
.L_40:
        /*00c8*/ 	.byte	0x04, 0x17
        /*00ca*/ 	.short	(.L_42 - .L_41)
.L_41:
        /*00cc*/ 	.word	0x00000000
        /*00d0*/ 	.short	0x0001
        /*00d2*/ 	.short	0x0004
        /*00d4*/ 	.byte	0x00, 0xf0, 0x11, 0x00


	//----- nvinfo : EIATTR_KPARAM_INFO
	.align		4
.L_42:
        /*00d8*/ 	.byte	0x04, 0x17
        /*00da*/ 	.short	(.L_44 - .L_43)
.L_43:
        /*00dc*/ 	.word	0x00000000
        /*00e0*/ 	.short	0x0000
        /*00e2*/ 	.short	0x0000
        /*00e4*/ 	.byte	0x00, 0xf0, 0x11, 0x00


	//----- nvinfo : EIATTR_SPARSE_MMA_MASK
	.align		4
.L_44:
        /*00e8*/ 	.byte	0x03, 0x50
        /*00ea*/ 	.short	0x0000


	//----- nvinfo : EIATTR_MAXREG_COUNT
	.align		4
        /*00ec*/ 	.byte	0x03, 0x1b
        /*00ee*/ 	.short	0x00ff


	//----- nvinfo : EIATTR_EXTERNS
	.align		4
        /*00f0*/ 	.byte	0x04, 0x0f
        /*00f2*/ 	.short	(.L_46 - .L_45)


	//   ....[0]....
	.align		4
.L_45:
        /*00f4*/ 	.word	index@(vprintf)


	//----- nvinfo : EIATTR_MERCURY_ISA_VERSION
	.align		4
.L_46:
        /*00f8*/ 	.byte	0x03, 0x5f
        /*00fa*/ 	.short	0x0101


	//----- nvinfo : EIATTR_VRC_CTA_INIT_COUNT
	.align		4
        /*00fc*/ 	.byte	0x02, 0x4a
	.zero		1
	.zero		1


	//----- nvinfo : EIATTR_SYSCALL_OFFSETS
	.align		4
        /*0100*/ 	.byte	0x04, 0x46
        /*0102*/ 	.short	(.L_48 - .L_47)


	//   ....[0]....
.L_47:
        /*0104*/ 	.word	0x00000230


	//----- nvinfo : EIATTR_EXIT_INSTR_OFFSETS
	.align		4
.L_48:
        /*0108*/ 	.byte	0x04, 0x1c
        /*010a*/ 	.short	(.L_50 - .L_49)


	//   ....[0]....
.L_49:
        /*010c*/ 	.word	0x00000180


	//   ....[1]....
        /*0110*/ 	.word	0x00000240


	//----- nvinfo : EIATTR_CRS_STACK_SIZE
	.align		4
.L_50:
        /*0114*/ 	.byte	0x04, 0x1e
        /*0116*/ 	.short	(.L_52 - .L_51)
.L_51:
        /*0118*/ 	.word	0x00000000


	//----- nvinfo : EIATTR_CBANK_PARAM_SIZE
	.align		4
.L_52:
        /*011c*/ 	.byte	0x03, 0x19
        /*011e*/ 	.short	0x0068


	//----- nvinfo : EIATTR_PARAM_CBANK
	.align		4
        /*0120*/ 	.byte	0x04, 0x0a
        /*0122*/ 	.short	(.L_54 - .L_53)
	.align		4
.L_53:
        /*0124*/ 	.word	index@(.nv.constant0._Z22compute_gqqp_2nd_RamaniiiPiS_S_PdS0_P7double2S2_S2_S2_S2_S2_)
        /*0128*/ 	.short	0x0380
        /*012a*/ 	.short	0x0068


	//----- nvinfo : EIATTR_SW_WAR
	.align		4
.L_54:
        /*012c*/ 	.byte	0x04, 0x36
        /*012e*/ 	.short	(.L_56 - .L_55)
.L_55:
        /*0130*/ 	.word	0x00000008
.L_56:


//--------------------- .nv.info._Z22compute_gqqp_1st_RamaniiPiS_S_PdS0_S0_P7double2S2_S2_ --------------------------
	.section	.nv.info._Z22compute_gqqp_1st_RamaniiPiS_S_PdS0_S0_P7double2S2_S2_,"",@"SHT_CUDA_INFO"
	.sectionflags	@""
	.align	4


	//----- nvinfo : EIATTR_CUDA_API_VERSION
	.align		4
        /*0000*/ 	.byte	0x04, 0x37
        /*0002*/ 	.short	(.L_58 - .L_57)
.L_57:
        /*0004*/ 	.word	0x00000082


	//----- nvinfo : EIATTR_KPARAM_INFO
	.align		4
.L_58:
        /*0008*/ 	.byte	0x04, 0x17
        /*000a*/ 	.short	(.L_60 - .L_59)
.L_59:
        /*000c*/ 	.word	0x00000000
        /*0010*/ 	.short	0x000a
        /*0012*/ 	.short	0x0048
        /*0014*/ 	.byte	0x00, 0xf5, 0x21, 0x00


	//----- nvinfo : EIATTR_KPARAM_INFO
	.align		4
.L_60:
        /*0018*/ 	.byte	0x04, 0x17
        /*001a*/ 	.short	(.L_62 - .L_61)
.L_61:
        /*001c*/ 	.word	0x00000000
        /*0020*/ 	.short	0x0009
        /*0022*/ 	.short	0x0040
        /*0024*/ 	.byte	0x00, 0xf5, 0x21, 0x00


	//----- nvinfo : EIATTR_KPARAM_INFO
	.align		4
.L_62:
        /*0028*/ 	.byte	0x04, 0x17
        /*002a*/ 	.short	(.L_64 - .L_63)
.L_63:
        /*002c*/ 	.word	0x00000000
        /*0030*/ 	.short	0x0008
        /*0032*/ 	.short	0x0038
        /*0034*/ 	.byte	0x00, 0xf5, 0x21, 0x00


	//----- nvinfo : EIATTR_KPARAM_INFO
	.align		4
.L_64:
        /*0038*/ 	.byte	0x04, 0x17
        /*003a*/ 	.short	(.L_66 - .L_65)
.L_65:
        /*003c*/ 	.word	0x00000000
        /*0040*/ 	.short	0x0007
        /*0042*/ 	.short	0x0030
        /*0044*/ 	.byte	0x00, 0xf5, 0x21, 0x00


	//----- nvinfo : EIATTR_KPARAM_INFO
	.align		4
.L_66:
        /*0048*/ 	.byte	0x04, 0x17
        /*004a*/ 	.short	(.L_68 - .L_67)
.L_67:
        /*004c*/ 	.word	0x00000000
        /*0050*/ 	.short	0x0006
        /*0052*/ 	.short	0x0028
        /*0054*/ 	.byte	0x00, 0xf5, 0x21, 0x00


	//----- nvinfo : EIATTR_KPARAM_INFO
	.align		4
.L_68:
        /*0058*/ 	.byte	0x04, 0x17
        /*005a*/ 	.short	(.L_70 - .L_69)
.L_69:
        /*005c*/ 	.word	0x00000000
        /*0060*/ 	.short	0x0005
        /*0062*/ 	.short	0x0020
        /*0064*/ 	.byte	0x00, 0xf5, 0x21, 0x00


	//----- nvinfo : EIATTR_KPARAM_INFO
	.align		4
.L_70:
        /*0068*/ 	.byte	0x04, 0x17
        /*006a*/ 	.short	(.L_72 - .L_71)
.L_71:
        /*006c*/ 	.word	0x00000000
        /*0070*/ 	.short	0x0004
        /*0072*/ 	.short	0x0018
        /*0074*/ 	.byte	0x00, 0xf5, 0x21, 0x00


	//----- nvinfo : EIATTR_KPARAM_INFO
	.align		4
.L_72:
        /*0078*/ 	.byte	0x04, 0x17
        /*007a*/ 	.short	(.L_74 - .L_73)
.L_73:
        /*007c*/ 	.word	0x00000000
        /*0080*/ 	.short	0x0003
        /*0082*/ 	.short	0x0010
        /*0084*/ 	.byte	0x00, 0xf5, 0x21, 0x00


	//----- nvinfo : EIATTR_KPARAM_INFO
	.align		4
.L_74:
        /*0088*/ 	.byte	0x04, 0x17
        /*008a*/ 	.short	(.L_76 - .L_75)
.L_75:
        /*008c*/ 	.word	0x00000000
        /*0090*/ 	.short	0x0002
        /*0092*/ 	.short	0x0008
        /*0094*/ 	.byte	0x00, 0xf5, 0x21, 0x00


	//----- nvinfo : EIATTR_KPARAM_INFO
	.align		4
.L_76:
        /*0098*/ 	.byte	0x04, 0x17
        /*009a*/ 	.short	(.L_78 - .L_77)
.L_77:
        /*009c*/ 	.word	0x00000000
        /*00a0*/ 	.short	0x0001
        /*00a2*/ 	.short	0x0004
        /*00a4*/ 	.byte	0x00, 0xf0, 0x11, 0x00


	//----- nvinfo : EIATTR_KPARAM_INFO
	.align		4
.L_78:
        /*00a8*/ 	.byte	0x04, 0x17
        /*00aa*/ 	.short	(.L_80 - .L_79)
.L_79:
        /*00ac*/ 	.word	0x00000000
        /*00b0*/ 	.short	0x0000
        /*00b2*/ 	.short	0x0000
        /*00b4*/ 	.byte	0x00, 0xf0, 0x11, 0x00


	//----- nvinfo : EIATTR_SPARSE_MMA_MASK
	.align		4
.L_80:
        /*00b8*/ 	.byte	0x03, 0x50
        /*00ba*/ 	.short	0x0000


	//----- nvinfo : EIATTR_MAXREG_COUNT
	.align		4
        /*00bc*/ 	.byte	0x03, 0x1b
        /*00be*/ 	.short	0x00ff


	//----- nvinfo : EIATTR_MERCURY_ISA_VERSION
	.align		4
        /*00c0*/ 	.byte	0x03, 0x5f
        /*00c2*/ 	.short	0x0101


	//----- nvinfo : EIATTR_VRC_CTA_INIT_COUNT
	.align		4
        /*00c4*/ 	.byte	0x02, 0x4a
	.zero		1
	.zero		1


	//----- nvinfo : EIATTR_EXIT_INSTR_OFFSETS
	.align		4
        /*00c8*/ 	.byte	0x04, 0x1c
        /*00ca*/ 	.short	(.L_82 - .L_81)


	//   ....[0]....
.L_81:
        /*00cc*/ 	.word	0x00000160


	//   ....[1]....
        /*00d0*/ 	.word	0x000001b0


	//   ....[2]....
        /*00d4*/ 	.word	0x00001b20


	//----- nvinfo : EIATTR_CRS_STACK_SIZE
	.align		4
.L_82:
        /*00d8*/ 	.byte	0x04, 0x1e
        /*00da*/ 	.short	(.L_84 - .L_83)
.L_83:
        /*00dc*/ 	.word	0x00000000


	//----- nvinfo : EIATTR_CBANK_PARAM_SIZE
	.align		4
.L_84:
        /*00e0*/ 	.byte	0x03, 0x19
        /*00e2*/ 	.short	0x0050


	//----- nvinfo : EIATTR_PARAM_CBANK
	.align		4
        /*00e4*/ 	.byte	0x04, 0x0a
        /*00e6*/ 	.short	(.L_86 - .L_85)
	.align		4
.L_85:
        /*00e8*/ 	.word	index@(.nv.constant0._Z22compute_gqqp_1st_RamaniiPiS_S_PdS0_S0_P7double2S2_S2_)
        /*00ec*/ 	.short	0x0380
        /*00ee*/ 	.short	0x0050


	//----- nvinfo : EIATTR_SW_WAR
	.align		4
.L_86:
        /*00f0*/ 	.byte	0x04, 0x36
        /*00f2*/ 	.short	(.L_88 - .L_87)
.L_87:
        /*00f4*/ 	.word	0x00000008
.L_88:


//--------------------- .nv.callgraph             --------------------------
	.section	.nv.callgraph,"",@"SHT_CUDA_CALLGRAPH"
	.align	4
	.sectionentsize	8
	.align		4
        /*0000*/ 	.word	0x00000000
	.align		4
        /*0004*/ 	.word	0xffffffff
	.align		4
        /*0008*/ 	.word	index@(_Z22compute_gqqp_2nd_RamaniiiPiS_S_PdS0_P7double2S2_S2_S2_S2_S2_)
	.align		4
        /*000c*/ 	.word	index@(vprintf)
	.align		4
        /*0010*/ 	.word	0x00000000
	.align		4
        /*0014*/ 	.word	0xfffffffe
	.align		4
        /*0018*/ 	.word	0x00000000
	.align		4
        /*001c*/ 	.word	0xfffffffd
	.align		4
        /*0020*/ 	.word	0x00000000
	.align		4
        /*0024*/ 	.word	0xfffffffc


//--------------------- .nv.constant4             --------------------------
	.section	.nv.constant4,"a",@progbits
	.align	8
	.align		8
.nv.constant4:
        /*0000*/ 	.dword	vprintf
	.align		8
        /*0008*/ 	.dword	$str


//--------------------- .text._Z22compute_gqqp_2nd_RamaniiiPiS_S_PdS0_P7double2S2_S2_S2_S2_S2_ --------------------------
	.section	.text._Z22compute_gqqp_2nd_RamaniiiPiS_S_PdS0_P7double2S2_S2_S2_S2_S2_,"ax",@progbits
	.align	128
        .global         _Z22compute_gqqp_2nd_RamaniiiPiS_S_PdS0_P7double2S2_S2_S2_S2_S2_
        .type           _Z22compute_gqqp_2nd_RamaniiiPiS_S_PdS0_P7double2S2_S2_S2_S2_S2_,@function
        .size           _Z22compute_gqqp_2nd_RamaniiiPiS_S_PdS0_P7double2S2_S2_S2_S2_S2_,(.L_x_38 - _Z22compute_gqqp_2nd_RamaniiiPiS_S_PdS0_P7double2S2_S2_S2_S2_S2_)
        .other          _Z22compute_gqqp_2nd_RamaniiiPiS_S_PdS0_P7double2S2_S2_S2_S2_S2_,@"STO_CUDA_ENTRY STV_DEFAULT"
_Z22compute_gqqp_2nd_RamaniiiPiS_S_PdS0_P7double2S2_S2_S2_S2_S2_:
.text._Z22compute_gqqp_2nd_RamaniiiPiS_S_PdS0_P7double2S2_S2_S2_S2_S2_:
[----:B------:R-:W0:Y:S01]  /*0000*/  LDC R1, c[0x0][0x37c] ;  /* 0x0000df00ff017b82 */ /* 0x000e220000000800 */
[----:B------:R-:W1:Y:S01]  /*0010*/  S2R R0, SR_TID.Z ;  /* 0x0000000000007919 */ /* 0x000e620000002300 */
[----:B------:R-:W2:Y:S06]  /*0020*/  LDCU UR5, c[0x0][0x2fc] ;  /* 0x00005f80ff0577ac */ /* 0x000eac0008000800 */
[----:B------:R-:W3:Y:S01]  /*0030*/  S2UR UR4, SR_CTAID.Y ;  /* 0x00000000000479c3 */ /* 0x000ee20000002600 */
[----:B0-----:R-:W-:Y:S01]  /*0040*/  IADD3 R1, PT, PT, R1, -0x8, RZ ;  /* 0xfffffff801017810 */ /* 0x001fe20007ffe0ff */
[----:B------:R-:W1:Y:S01]  /*0050*/  S2R R7, SR_CTAID.Z ;  /* 0x0000000000077919 */ /* 0x000e620000002700 */
[----:B------:R-:W0:Y:S01]  /*0060*/  LDCU UR6, c[0x0][0x360] ;  /* 0x00006c00ff0677ac */ /* 0x000e220008000800 */
[----:B------:R-:W4:Y:S01]  /*0070*/  S2R R3, SR_TID.Y ;  /* 0x0000000000037919 */ /* 0x000f220000002200 */
[----:B------:R-:W4:Y:S03]  /*0080*/  LDCU UR8, c[0x0][0x364] ;  /* 0x00006c80ff0877ac */ /* 0x000f260008000800 */
[----:B------:R-:W5:Y:S01]  /*0090*/  S2UR UR7, SR_CTAID.X ;  /* 0x00000000000779c3 */ /* 0x000f620000002500 */
[----:B------:R-:W0:Y:S01]  /*00a0*/  S2R R5, SR_TID.X ;  /* 0x0000000000057919 */ /* 0x000e220000002100 */
[----:B------:R-:W1:Y:S06]  /*00b0*/  LDCU UR9, c[0x0][0x368] ;  /* 0x00006d00ff0977ac */ /* 0x000e6c0008000800 */
[----:B------:R-:W5:Y:S08]  /*00c0*/  LDC R9, c[0x0][0x370] ;  /* 0x0000dc00ff097b82 */ /* 0x000f700000000800 */
[----:B------:R-:W3:Y:S01]  /*00d0*/  LDC R11, c[0x0][0x374] ;  /* 0x0000dd00ff0b7b82 */ /* 0x000ee20000000800 */
[----:B-1----:R-:W-:-:S04]  /*00e0*/  IMAD R0, R7, UR9, R0 ;  /* 0x0000000907007c24 */ /* 0x002fc8000f8e0200 */
[----:B---3--:R-:W-:Y:S01]  /*00f0*/  IMAD R0, R0, R11, UR4 ;  /* 0x0000000400007e24 */ /* 0x008fe2000f8e020b */
[----:B------:R-:W1:Y:S03]  /*0100*/  LDCU UR4, c[0x0][0x2f8] ;  /* 0x00005f00ff0477ac */ /* 0x000e660008000800 */
[----:B----4-:R-:W-:Y:S02]  /*0110*/  IMAD R0, R0, UR8, R3 ;  /* 0x0000000800007c24 */ /* 0x010fe4000f8e0203 */
[----:B------:R-:W3:Y:S02]  /*0120*/  LDC.64 R2, c[0x0][0x390] ;  /* 0x0000e400ff027b82 */ /* 0x000ee40000000a00 */
[----:B-----5:R-:W-:-:S04]  /*0130*/  IMAD R0, R0, R9, UR7 ;  /* 0x0000000700007e24 */ /* 0x020fc8000f8e0209 */
[----:B0-----:R-:W-:-:S05]  /*0140*/  IMAD R5, R0, UR6, R5 ;  /* 0x0000000600057c24 */ /* 0x001fca000f8e0205 */
[----:B------:R-:W-:Y:S02]  /*0150*/  ISETP.NE.AND P0, PT, R5, RZ, PT ;  /* 0x000000ff0500720c */ /* 0x000fe40003f05270 */
[----:B-1----:R-:W-:-:S04]  /*0160*/  IADD3 R6, P1, PT, R1, UR4, RZ ;  /* 0x0000000401067c10 */ /* 0x002fc8000ff3e0ff */
[----:B--2---:R-:W-:-:S07]  /*0170*/  IADD3.X R7, PT, PT, RZ, UR5, RZ, P1, !PT ;  /* 0x00000005ff077c10 */ /* 0x004fce0008ffe4ff */
[----:B------:R-:W-:Y:S05]  /*0180*/  @P0 EXIT ;  /* 0x000000000000094d */ /* 0x000fea0003800000 */
[----:B------:R-:W0:Y:S01]  /*0190*/  LDCU.64 UR4, c[0x0][0x358] ;  /* 0x00006b00ff0477ac */ /* 0x000e220008000a00 */
[----:B---3--:R-:W-:-:S06]  /*01a0*/  IMAD.WIDE R2, R5, 0x4, R2 ;  /* 0x0000000405027825 */ /* 0x008fcc00078e0202 */
[----:B0-----:R-:W2:Y:S01]  /*01b0*/  LDG.E R2, desc[UR4][R2.64] ;  /* 0x0000000402027981 */ /* 0x001ea2000c1e1900 */
[----:B------:R-:W-:Y:S01]  /*01c0*/  MOV R0, 0x0 ;  /* 0x0000000000007802 */ /* 0x000fe20000000f00 */
[----:B------:R-:W0:Y:S03]  /*01d0*/  LDCU.64 UR4, c[0x4][0x8] ;  /* 0x01000100ff0477ac */ /* 0x000e260008000a00 */
[----:B------:R1:W3:Y:S01]  /*01e0*/  LDC.64 R8, c[0x4][R0] ;  /* 0x0100000000087b82 */ /* 0x0002e20000000a00 */
[----:B0-----:R-:W-:Y:S02]  /*01f0*/  MOV R4, UR4 ;  /* 0x0000000400047c02 */ /* 0x001fe40008000f00 */
[----:B------:R-:W-:Y:S01]  /*0200*/  MOV R5, UR5 ;  /* 0x0000000500057c02 */ /* 0x000fe20008000f00 */
[----:B--23--:R1:W-:Y:S06]  /*0210*/  STL [R1], R2 ;  /* 0x0000000201007387 */ /* 0x00c3ec0000100800 */
[----:B------:R-:W-:-:S07]  /*0220*/  LEPC R20, `(.L_x_0) ;  /* 0x000000001014794e */ /* 0x000fce0000000000 */
[----:B-1----:R-:W-:Y:S05]  /*0230*/  CALL.ABS.NOINC R8 ;  /* 0x0000000008007343 */ /* 0x002fea0003c00000 */
.L_x_0:
[----:B------:R-:W-:Y:S05]  /*0240*/  EXIT ;  /* 0x000000000000794d */ /* 0x000fea0003800000 */
.L_x_1:
[----:B------:R-:W-:-:S00]  /*0250*/  BRA `(.L_x_1) ;  /* 0xfffffffc00fc7947 */ /* 0x000fc0000383ffff */
[----:B------:R-:W-:-:S00]  /*0260*/  NOP ;  /* 0x0000000000007918 */ /* 0x000fc00000000000 */
        /* <DEDUP_REMOVED lines=9> */
.L_x_38:


//--------------------- .text._Z22compute_gqqp_1st_RamaniiPiS_S_PdS0_S0_P7double2S2_S2_ --------------------------
	.section	.text._Z22compute_gqqp_1st_RamaniiPiS_S_PdS0_S0_P7double2S2_S2_,"ax",@progbits
	.align	128
        .global         _Z22compute_gqqp_1st_RamaniiPiS_S_PdS0_S0_P7double2S2_S2_
        .type           _Z22compute_gqqp_1st_RamaniiPiS_S_PdS0_S0_P7double2S2_S2_,@function
        .size           _Z22compute_gqqp_1st_RamaniiPiS_S_PdS0_S0_P7double2S2_S2_,(.L_x_37 - _Z22compute_gqqp_1st_RamaniiPiS_S_PdS0_S0_P7double2S2_S2_)
        .other          _Z22compute_gqqp_1st_RamaniiPiS_S_PdS0_S0_P7double2S2_S2_,@"STO_CUDA_ENTRY STV_DEFAULT"
_Z22compute_gqqp_1st_RamaniiPiS_S_PdS0_S0_P7double2S2_S2_:
.text._Z22compute_gqqp_1st_RamaniiPiS_S_PdS0_S0_P7double2S2_S2_:
[----:B------:R-:W-:Y:S01]  /*0000*/  LDC R1, c[0x0][0x37c] ;  /* 0x0000df00ff017b82 */ /* 0x000fe20000000800 */
[----:B------:R-:W0:Y:S01]  /*0010*/  S2R R0, SR_TID.Z ;  /* 0x0000000000007919 */ /* 0x000e220000002300 */
[----:B------:R-:W1:Y:S06]  /*0020*/  LDCU UR4, c[0x0][0x360] ;  /* 0x00006c00ff0477ac */ /* 0x000e6c0008000800 */
[----:B------:R-:W2:Y:S01]  /*0030*/  S2UR UR6, SR_CTAID.Y ;  /* 0x00000000000679c3 */ /* 0x000ea20000002600 */
[----:B------:R-:W0:Y:S01]  /*0040*/  S2R R9, SR_CTAID.Z ;  /* 0x0000000000097919 */ /* 0x000e220000002700 */
[----:B------:R-:W3:Y:S01]  /*0050*/  LDCU UR8, c[0x0][0x364] ;  /* 0x00006c80ff0877ac */ /* 0x000ee20008000800 */
[----:B------:R-:W3:Y:S01]  /*0060*/  S2R R7, SR_TID.Y ;  /* 0x0000000000077919 */ /* 0x000ee20000002200 */
[----:B------:R-:W0:Y:S04]  /*0070*/  LDCU UR7, c[0x0][0x368] ;  /* 0x00006d00ff0777ac */ /* 0x000e280008000800 */
[----:B------:R-:W4:Y:S01]  /*0080*/  LDC R11, c[0x0][0x370] ;  /* 0x0000dc00ff0b7b82 */ /* 0x000f220000000800 */
[----:B------:R-:W1:Y:S07]  /*0090*/  S2R R5, SR_TID.X ;  /* 0x0000000000057919 */ /* 0x000e6e0000002100 */
[----:B------:R-:W2:Y:S08]  /*00a0*/  LDC R13, c[0x0][0x374] ;  /* 0x0000dd00ff0d7b82 */ /* 0x000eb00000000800 */
[----:B------:R-:W4:Y:S08]  /*00b0*/  S2UR UR5, SR_CTAID.X ;  /* 0x00000000000579c3 */ /* 0x000f300000002500 */
[----:B------:R-:W5:Y:S01]  /*00c0*/  LDC.64 R2, c[0x0][0x390] ;  /* 0x0000e400ff027b82 */ /* 0x000f620000000a00 */
[----:B0-----:R-:W-:-:S04]  /*00d0*/  IMAD R0, R9, UR7, R0 ;  /* 0x0000000709007c24 */ /* 0x001fc8000f8e0200 */
[----:B--2---:R-:W-:Y:S01]  /*00e0*/  IMAD R0, R0, R13, UR6 ;  /* 0x0000000600007e24 */ /* 0x004fe2000f8e020d */
[----:B------:R-:W0:Y:S03]  /*00f0*/  LDCU.64 UR6, c[0x0][0x358] ;  /* 0x00006b00ff0677ac */ /* 0x000e260008000a00 */
[----:B---3--:R-:W-:-:S04]  /*0100*/  IMAD R0, R0, UR8, R7 ;  /* 0x0000000800007c24 */ /* 0x008fc8000f8e0207 */
[----:B----4-:R-:W-:-:S04]  /*0110*/  IMAD R0, R0, R11, UR5 ;  /* 0x0000000500007e24 */ /* 0x010fc8000f8e020b */
[----:B-1----:R-:W-:-:S04]  /*0120*/  IMAD R5, R0, UR4, R5 ;  /* 0x0000000400057c24 */ /* 0x002fc8000f8e0205 */
[----:B-----5:R-:W-:-:S05]  /*0130*/  IMAD.WIDE R2, R5, 0x4, R2 ;  /* 0x0000000405027825 */ /* 0x020fca00078e0202 */
[----:B0-----:R-:W2:Y:S02]  /*0140*/  LDG.E R4, desc[UR6][R2.64] ;  /* 0x0000000602047981 */ /* 0x001ea4000c1e1900 */
[----:B--2---:R-:W-:-:S13]  /*0150*/  ISETP.GE.AND P0, PT, R4, 0x1, PT ;  /* 0x000000010400780c */ /* 0x004fda0003f06270 */
[----:B------:R-:W-:Y:S05]  /*0160*/  @!P0 EXIT ;  /* 0x000000000000894d */ /* 0x000fea0003800000 */
[----:B------:R-:W0:Y:S08]  /*0170*/  LDC R30, c[0x0][0x380] ;  /* 0x0000e000ff1e7b82 */ /* 0x000e300000000800 */
[----:B------:R-:W1:Y:S01]  /*0180*/  LDC.64 R2, c[0x0][0x388] ;  /* 0x0000e200ff027b82 */ /* 0x000e620000000a00 */
[----:B0-----:R-:W-:Y:S01]  /*0190*/  ISETP.GE.AND P0, PT, R30, 0x1, PT ;  /* 0x000000011e00780c */ /* 0x001fe20003f06270 */
[----:B-1----:R-:W-:-:S12]  /*01a0*/  IMAD.WIDE R2, R5, 0x4, R2 ;  /* 0x0000000405027825 */ /* 0x002fd800078e0202 */
[----:B------:R-:W-:Y:S05]  /*01b0*/  @!P0 EXIT ;  /* 0x000000000000894d */ /* 0x000fea0003800000 */
[----:B------:R-:W2:Y:S01]  /*01c0*/  LDG.E R33, desc[UR6][R2.64] ;  /* 0x0000000602217981 */ /* 0x000ea2000c1e1900 */
[----:B------:R-:W0:Y:S01]  /*01d0*/  LDCU UR4, c[0x0][0x384] ;  /* 0x00007080ff0477ac */ /* 0x000e220008000800 */
[C---:B------:R-:W-:Y:S01]  /*01e0*/  LOP3.LUT R31, R30.reuse, 0x7ffffffe, RZ, 0xc0, !PT ;  /* 0x7ffffffe1e1f7812 */ /* 0x040fe200078ec0ff */
[----:B------:R-:W1:Y:S04]  /*01f0*/  LDCU UR8, c[0x0][0x384] ;  /* 0x00007080ff0877ac */ /* 0x000e680008000800 */
[----:B------:R-:W-:Y:S02]  /*0200*/  IMAD.MOV R6, RZ, RZ, -R31 ;  /* 0x000000ffff067224 */ /* 0x000fe400078e0a1f */
[----:B0-----:R-:W-:Y:S02]  /*0210*/  IMAD R30, R30, UR4, RZ ;  /* 0x000000041e1e7c24 */ /* 0x001fe4000f8e02ff */
[----:B-12---:R-:W-:-:S07]  /*0220*/  IMAD.IADD R4, R4, 0x1, R33 ;  /* 0x0000000104047824 */ /* 0x006fce00078e0221 */
.L_x_31:
[----:B0-----:R-:W0:Y:S01]  /*0230*/  LDC.64 R10, c[0x0][0x398] ;  /* 0x0000e600ff0a7b82 */ /* 0x001e220000000a00 */
[----:B------:R-:W-:-:S07]  /*0240*/  SHF.L.U32 R3, R33, 0x1, RZ ;  /* 0x0000000121037819 */ /* 0x000fce00000006ff */
[----:B-1----:R-:W1:Y:S01]  /*0250*/  LDC.64 R8, c[0x0][0x3a8] ;  /* 0x0000ea00ff087b82 */ /* 0x002e620000000a00 */
[----:B0-----:R-:W-:-:S05]  /*0260*/  IMAD.WIDE R10, R3, 0x4, R10 ;  /* 0x00000004030a7825 */ /* 0x001fca00078e020a */
[----:B------:R-:W1:Y:S04]  /*0270*/  LDG.E R7, desc[UR6][R10.64+0x4] ;  /* 0x000004060a077981 */ /* 0x000e68000c1e1900 */
[----:B------:R0:W5:Y:S01]  /*0280*/  LDG.E R5, desc[UR6][R10.64] ;  /* 0x000000060a057981 */ /* 0x000162000c1e1900 */
[----:B------:R-:W-:Y:S02]  /*0290*/  VIADD R33, R33, 0x1 ;  /* 0x0000000121217836 */ /* 0x000fe40000000000 */
[----:B------:R-:W-:-:S03]  /*02a0*/  IMAD.MOV.U32 R2, RZ, RZ, RZ ;  /* 0x000000ffff027224 */ /* 0x000fc600078e00ff */
[----:B------:R-:W-:Y:S01]  /*02b0*/  ISETP.GE.AND P0, PT, R33, R4, PT ;  /* 0x000000042100720c */ /* 0x000fe20003f06270 */
[----:B012---:R-:W-:-:S12]  /*02c0*/  IMAD.WIDE R8, R7, 0x8, R8 ;  /* 0x0000000807087825 */ /* 0x007fd800078e0208 */
.L_x_30:
[----:B0-----:R-:W0:Y:S01]  /*02d0*/  LDC.64 R10, c[0x0][0x3b0] ;  /* 0x0000ec00ff0a7b82 */ /* 0x001e220000000a00 */
[----:B------:R-:W-:Y:S02]  /*02e0*/  HFMA2 R0, -RZ, RZ, 0, 0 ;  /* 0x00000000ff007431 */ /* 0x000fe400000001ff */
[C---:B-----5:R-:W-:Y:S02]  /*02f0*/  IMAD R3, R2.reuse, R30, R5 ;  /* 0x0000001e02037224 */ /* 0x060fe400078e0205 */
[----:B012---:R-:W-:-:S07]  /*0300*/  IMAD.WIDE.U32 R10, R2, 0x8, R10 ;  /* 0x00000008020a7825 */ /* 0x007fce00078e000a */
.L_x_29:
[----:B0-----:R-:W0:Y:S01]  /*0310*/  LDCU.64 UR4, c[0x0][0x380] ;  /* 0x00007000ff0477ac */ /* 0x001e220008000a00 */
[----:B-12---:R-:W1:Y:S01]  /*0320*/  LDC.64 R28, c[0x0][0x3c8] ;  /* 0x0000f200ff1c7b82 */ /* 0x006e620000000a00 */
[----:B------:R-:W-:Y:S01]  /*0330*/  IMAD.MOV.U32 R22, RZ, RZ, RZ ;  /* 0x000000ffff167224 */ /* 0x000fe200078e00ff */
[----:B------:R-:W-:Y:S02]  /*0340*/  CS2R R18, SRZ ;  /* 0x0000000000127805 */ /* 0x000fe4000001ff00 */
[----:B------:R-:W-:Y:S02]  /*0350*/  CS2R R16, SRZ ;  /* 0x0000000000107805 */ /* 0x000fe4000001ff00 */
[----:B------:R-:W-:Y:S01]  /*0360*/  CS2R R14, SRZ ;  /* 0x00000000000e7805 */ /* 0x000fe2000001ff00 */
[----:B0-----:R-:W-:Y:S01]  /*0370*/  IMAD.U32 R23, RZ, RZ, UR5 ;  /* 0x00000005ff177e24 */ /* 0x001fe2000f8e00ff */
[----:B------:R-:W-:-:S03]  /*0380*/  UISETP.NE.AND UP0, UPT, UR4, 0x1, UPT ;  /* 0x000000010400788c */ /* 0x000fc6000bf05270 */
[CC--:B------:R-:W-:Y:S02]  /*0390*/  IMAD R12, R0.reuse, R23.reuse, R3 ;  /* 0x00000017000c7224 */ /* 0x0c0fe400078e0203 */
[-CC-:B------:R-:W-:Y:S02]  /*03a0*/  IMAD R41, R0, R23.reuse, R7.reuse ;  /* 0x0000001700297224 */ /* 0x180fe400078e0207 */
[----:B------:R-:W-:-:S04]  /*03b0*/  IMAD R13, R12, R23, R7 ;  /* 0x000000170c0d7224 */ /* 0x000fc800078e0207 */
[----:B-1----:R-:W-:Y:S01]  /*03c0*/  IMAD.WIDE R28, R13, 0x20, R28 ;  /* 0x000000200d1c7825 */ /* 0x002fe200078e021c */
[----:B------:R-:W-:-:S04]  /*03d0*/  CS2R R12, SRZ ;  /* 0x00000000000c7805 */ /* 0x000fc8000001ff00 */
[----:B------:R0:W-:Y:S04]  /*03e0*/  STG.E.128 desc[UR6][R28.64], RZ ;  /* 0x000000ff1c007986 */ /* 0x0001e8000c101d06 */
[----:B------:R0:W-:Y:S01]  /*03f0*/  STG.E.128 desc[UR6][R28.64+0x10], RZ ;  /* 0x000010ff1c007986 */ /* 0x0001e2000c101d06 */
[----:B------:R-:W-:Y:S05]  /*0400*/  BRA.U !UP0, `(.L_x_2) ;  /* 0x0000000d08c47547 */ /* 0x000fea000b800000 */
[----:B------:R-:W1:Y:S01]  /*0410*/  LDCU.64 UR4, c[0x0][0x3b0] ;  /* 0x00007600ff0477ac */ /* 0x000e620008000a00 */
[----:B------:R-:W-:Y:S01]  /*0420*/  MOV R40, R3 ;  /* 0x0000000300287202 */ /* 0x000fe20000000f00 */
[----:B------:R-:W-:Y:S01]  /*0430*/  IMAD.MOV.U32 R39, RZ, RZ, R41 ;  /* 0x000000ffff277224 */ /* 0x000fe200078e0029 */
[----:B------:R-:W-:Y:S01]  /*0440*/  CS2R R18, SRZ ;  /* 0x0000000000127805 */ /* 0x000fe2000001ff00 */
[----:B------:R-:W-:Y:S01]  /*0450*/  IMAD.MOV.U32 R38, RZ, RZ, R6 ;  /* 0x000000ffff267224 */ /* 0x000fe200078e0006 */
[----:B-1----:R-:W-:-:S04]  /*0460*/  UIADD3 UR4, UP0, UPT, UR4, 0x8, URZ ;  /* 0x0000000804047890 */ /* 0x002fc8000ff1e0ff */
[----:B------:R-:W-:Y:S02]  /*0470*/  UIADD3.X UR5, UPT, UPT, URZ, UR5, URZ, UP0, !UPT ;  /* 0x00000005ff057290 */ /* 0x000fe400087fe4ff */
[----:B------:R-:W-:-:S04]  /*0480*/  MOV R50, UR4 ;  /* 0x0000000400327c02 */ /* 0x000fc80008000f00 */
[----:B------:R-:W-:-:S07]  /*0490*/  IMAD.U32 R51, RZ, RZ, UR5 ;  /* 0x00000005ff337e24 */ /* 0x000fce000f8e00ff */
.L_x_19:
[----:B-1----:R-:W1:Y:S01]  /*04a0*/  LDC.64 R48, c[0x0][0x3a0] ;  /* 0x0000e800ff307b82 */ /* 0x002e620000000a00 */
[----:B------:R-:W2:Y:S07]  /*04b0*/  LDG.E.64 R58, desc[UR6][R50.64+-0x8] ;  /* 0xfffff806323a7981 */ /* 0x000eae000c1e1b00 */
[----:B------:R-:W3:Y:S08]  /*04c0*/  LDC.64 R44, c[0x0][0x3b0] ;  /* 0x0000ec00ff2c7b82 */ /* 0x000ef00000000a00 */
[----:B------:R-:W4:Y:S01]  /*04d0*/  LDC.64 R54, c[0x0][0x3b8] ;  /* 0x0000ee00ff367b82 */ /* 0x000f220000000a00 */
[----:B-1----:R-:W-:-:S07]  /*04e0*/  IMAD.WIDE R48, R5, 0x8, R48 ;  /* 0x0000000805307825 */ /* 0x002fce00078e0230 */
[----:B------:R-:W1:Y:S01]  /*04f0*/  LDC.64 R52, c[0x0][0x3c0] ;  /* 0x0000f000ff347b82 */ /* 0x000e620000000a00 */
[----:B------:R-:W2:Y:S01]  /*0500*/  LDG.E.64 R34, desc[UR6][R48.64] ;  /* 0x0000000630227981 */ /* 0x000ea2000c1e1b00 */
[----:B---3--:R-:W-:-:S05]  /*0510*/  IMAD.WIDE.U32 R44, R2, 0x8, R44 ;  /* 0x00000008022c7825 */ /* 0x008fca00078e002c */
[----:B------:R-:W3:Y:S01]  /*0520*/  LDG.E.64 R36, desc[UR6][R44.64] ;  /* 0x000000062c247981 */ /* 0x000ee2000c1e1b00 */
[----:B----4-:R-:W-:-:S05]  /*0530*/  IMAD.WIDE R54, R40, 0x10, R54 ;  /* 0x0000001028367825 */ /* 0x010fca00078e0236 */
[----:B------:R4:W5:Y:S01]  /*0540*/  LDG.E.128 R20, desc[UR6][R54.64] ;  /* 0x0000000636147981 */ /* 0x000962000c1e1d00 */
[----:B-1----:R-:W-:-:S05]  /*0550*/  IMAD.WIDE R52, R39, 0x10, R52 ;  /* 0x0000001027347825 */ /* 0x002fca00078e0234 */
[----:B------:R4:W5:Y:S01]  /*0560*/  LDG.E.128 R24, desc[UR6][R52.64] ;  /* 0x0000000634187981 */ /* 0x000962000c1e1d00 */
[----:B------:R-:W-:Y:S01]  /*0570*/  BSSY.RECONVERGENT B1, `(.L_x_3) ;  /* 0x0000012000017945 */ /* 0x000fe20003800200 */
[----:B--2---:R-:W-:-:S08]  /*0580*/  DADD R34, -R34, -R58 ;  /* 0x0000000022227229 */ /* 0x004fd0000000093a */
[----:B---3--:R-:W-:-:S06]  /*0590*/  DADD R36, R34, R36 ;  /* 0x0000000022247229 */ /* 0x008fcc0000000024 */
[----:B------:R-:W1:Y:S04]  /*05a0*/  MUFU.RCP64H R43, R37 ;  /* 0x00000025002b7308 */ /* 0x000e680000001800 */
[----:B------:R-:W-:-:S06]  /*05b0*/  VIADD R42, R37, 0x300402 ;  /* 0x00300402252a7836 */ /* 0x000fcc0000000000 */
[----:B-1----:R-:W-:-:S08]  /*05c0*/  DFMA R34, -R36, R42, 1 ;  /* 0x3ff000002422742b */ /* 0x002fd0000000012a */
[----:B------:R-:W-:Y:S01]  /*05d0*/  DFMA R34, R34, R34, R34 ;  /* 0x000000222222722b */ /* 0x000fe20000000022 */
[----:B------:R-:W-:-:S07]  /*05e0*/  FSETP.GEU.AND P1, PT, |R42|, 5.8789094863358348022e-39, PT ;  /* 0x004004022a00780b */ /* 0x000fce0003f2e200 */
[----:B------:R-:W-:-:S08]  /*05f0*/  DFMA R34, R42, R34, R42 ;  /* 0x000000222a22722b */ /* 0x000fd0000000002a */
[----:B------:R-:W-:-:S08]  /*0600*/  DFMA R60, -R36, R34, 1 ;  /* 0x3ff00000243c742b */ /* 0x000fd00000000122 */
[----:B------:R-:W-:Y:S01]  /*0610*/  DFMA R60, R34, R60, R34 ;  /* 0x0000003c223c722b */ /* 0x000fe20000000022 */
[----:B----4-:R-:W-:Y:S10]  /*0620*/  @P1 BRA `(.L_x_4) ;  /* 0x0000000000181947 */ /* 0x010ff40003800000 */
[----:B------:R-:W-:Y:S02]  /*0630*/  LOP3.LUT R34, R37, 0x7fffffff, RZ, 0xc0, !PT ;  /* 0x7fffffff25227812 */ /* 0x000fe400078ec0ff */
[----:B------:R-:W-:Y:S02]  /*0640*/  MOV R32, 0x670 ;  /* 0x0000067000207802 */ /* 0x000fe40000000f00 */
[----:B------:R-:W-:-:S07]  /*0650*/  IADD3 R34, PT, PT, R34, -0x100000, RZ ;  /* 0xfff0000022227810 */ /* 0x000fce0007ffe0ff */
[----:B0----5:R-:W-:Y:S05]  /*0660*/  CALL.REL.NOINC `($__internal_0_$__cuda_sm20_dblrcp_rn_slowpath_v3) ;  /* 0x0000001400307944 */ /* 0x021fea0003c00000 */
[----:B------:R-:W-:Y:S02]  /*0670*/  IMAD.MOV.U32 R60, RZ, RZ, R34 ;  /* 0x000000ffff3c7224 */ /* 0x000fe400078e0022 */
[----:B------:R-:W-:-:S07]  /*0680*/  IMAD.MOV.U32 R61, RZ, RZ, R35 ;  /* 0x000000ffff3d7224 */ /* 0x000fce00078e0023 */
.L_x_4:
[----:B------:R-:W-:Y:S05]  /*0690*/  BSYNC.RECONVERGENT B1 ;  /* 0x0000000000017941 */ /* 0x000fea0003800200 */
.L_x_3:
[----:B------:R-:W1:Y:S01]  /*06a0*/  LDC.64 R46, c[0x0][0x3b0] ;  /* 0x0000ec00ff2e7b82 */ /* 0x000e620000000a00 */
[----:B------:R-:W2:Y:S01]  /*06b0*/  LDG.E.64 R34, desc[UR6][R8.64] ;  /* 0x0000000608227981 */ /* 0x000ea2000c1e1b00 */
[----:B-1----:R-:W-:-:S05]  /*06c0*/  IMAD.WIDE.U32 R46, R0, 0x8, R46 ;  /* 0x00000008002e7825 */ /* 0x002fca00078e002e */
[----:B------:R-:W3:Y:S01]  /*06d0*/  LDG.E.64 R36, desc[UR6][R46.64] ;  /* 0x000000062e247981 */ /* 0x000ee2000c1e1b00 */
[----:B------:R-:W-:Y:S01]  /*06e0*/  BSSY.RECONVERGENT B1, `(.L_x_5) ;  /* 0x0000010000017945 */ /* 0x000fe20003800200 */
[----:B--2---:R-:W-:-:S08]  /*06f0*/  DADD R34, -R58, -R34 ;  /* 0x000000003a227229 */ /* 0x004fd00000000922 */
[----:B---3--:R-:W-:-:S06]  /*0700*/  DADD R36, R34, R36 ;  /* 0x0000000022247229 */ /* 0x008fcc0000000024 */
[----:B------:R-:W1:Y:S04]  /*0710*/  MUFU.RCP64H R57, R37 ;  /* 0x0000002500397308 */ /* 0x000e680000001800 */
[----:B------:R-:W-:-:S04]  /*0720*/  IADD3 R56, PT, PT, R37, 0x300402, RZ ;  /* 0x0030040225387810 */ /* 0x000fc80007ffe0ff */
[----:B------:R-:W-:Y:S02]  /*0730*/  FSETP.GEU.AND P1, PT, |R56|, 5.8789094863358348022e-39, PT ;  /* 0x004004023800780b */ /* 0x000fe40003f2e200 */
[----:B-1----:R-:W-:-:S08]  /*0740*/  DFMA R42, -R36, R56, 1 ;  /* 0x3ff00000242a742b */ /* 0x002fd00000000138 */
[----:B------:R-:W-:-:S08]  /*0750*/  DFMA R42, R42, R42, R42 ;  /* 0x0000002a2a2a722b */ /* 0x000fd0000000002a */
[----:B------:R-:W-:-:S08]  /*0760*/  DFMA R42, R56, R42, R56 ;  /* 0x0000002a382a722b */ /* 0x000fd00000000038 */
[----:B------:R-:W-:-:S08]  /*0770*/  DFMA R34, -R36, R42, 1 ;  /* 0x3ff000002422742b */ /* 0x000fd0000000012a */
[----:B------:R-:W-:Y:S01]  /*0780*/  DFMA R34, R42, R34, R42 ;  /* 0x000000222a22722b */ /* 0x000fe2000000002a */
[----:B------:R-:W-:Y:S10]  /*0790*/  @P1 BRA `(.L_x_6) ;  /* 0x0000000000101947 */ /* 0x000ff40003800000 */
[----:B------:R-:W-:Y:S02]  /*07a0*/  LOP3.LUT R34, R37, 0x7fffffff, RZ, 0xc0, !PT ;  /* 0x7fffffff25227812 */ /* 0x000fe400078ec0ff */
[----:B------:R-:W-:-:S03]  /*07b0*/  MOV R32, 0x7e0 ;  /* 0x000007e000207802 */ /* 0x000fc60000000f00 */
[----:B------:R-:W-:-:S07]  /*07c0*/  VIADD R34, R34, 0xfff00000 ;  /* 0xfff0000022227836 */ /* 0x000fce0000000000 */
[----:B0----5:R-:W-:Y:S05]  /*07d0*/  CALL.REL.NOINC `($__internal_0_$__cuda_sm20_dblrcp_rn_slowpath_v3) ;  /* 0x0000001000d47944 */ /* 0x021fea0003c00000 */
.L_x_6:
[----:B------:R-:W-:Y:S05]  /*07e0*/  BSYNC.RECONVERGENT B1 ;  /* 0x0000000000017941 */ /* 0x000fea0003800200 */
.L_x_5:
[-C--:B-----5:R-:W-:Y:S02]  /*07f0*/  DMUL R58, R20, R26.reuse ;  /* 0x0000001a143a7228 */ /* 0x0a0fe40000000000 */
[----:B------:R-:W-:Y:S02]  /*0800*/  DMUL R36, R22, R26 ;  /* 0x0000001a16247228 */ /* 0x000fe40000000000 */
[----:B------:R-:W-:-:S04]  /*0810*/  DADD R34, R34, R60 ;  /* 0x0000000022227229 */ /* 0x000fc8000000003c */
[-C--:B------:R-:W-:Y:S02]  /*0820*/  DFMA R26, R22, R24.reuse, R58 ;  /* 0x00000018161a722b */ /* 0x080fe4000000003a */
[----:B------:R-:W-:-:S06]  /*0830*/  DFMA R20, R20, R24, -R36 ;  /* 0x000000181414722b */ /* 0x000fcc0000000824 */
[-C--:B------:R-:W-:Y:S02]  /*0840*/  DMUL R36, RZ, R26.reuse ;  /* 0x0000001aff247228 */ /* 0x080fe40000000000 */
[----:B------:R-:W-:-:S06]  /*0850*/  DMUL R26, R34, R26 ;  /* 0x0000001a221a7228 */ /* 0x000fcc0000000000 */
[-C--:B------:R-:W-:Y:S02]  /*0860*/  DFMA R36, R34, R20.reuse, -R36 ;  /* 0x000000142224722b */ /* 0x080fe40000000824 */
[----:B------:R-:W-:-:S06]  /*0870*/  DFMA R26, RZ, R20, R26 ;  /* 0x00000014ff1a722b */ /* 0x000fcc000000001a */
[----:B------:R-:W-:Y:S02]  /*0880*/  DADD R12, R36, R12 ;  /* 0x00000000240c7229 */ /* 0x000fe4000000000c */
[----:B------:R-:W-:-:S07]  /*0890*/  DADD R14, R26, R14 ;  /* 0x000000001a0e7229 */ /* 0x000fce000000000e */
[----:B------:R1:W-:Y:S04]  /*08a0*/  STG.E.128 desc[UR6][R28.64], R12 ;  /* 0x0000000c1c007986 */ /* 0x0003e8000c101d06 */
[----:B------:R-:W2:Y:S04]  /*08b0*/  LDG.E.64 R34, desc[UR6][R48.64] ;  /* 0x0000000630227981 */ /* 0x000ea8000c1e1b00 */
[----:B------:R-:W2:Y:S04]  /*08c0*/  LDG.E.64 R26, desc[UR6][R50.64+-0x8] ;  /* 0xfffff806321a7981 */ /* 0x000ea8000c1e1b00 */
[----:B------:R-:W3:Y:S01]  /*08d0*/  LDG.E.64 R36, desc[UR6][R44.64] ;  /* 0x000000062c247981 */ /* 0x000ee2000c1e1b00 */
[----:B------:R-:W-:Y:S01]  /*08e0*/  BSSY.RECONVERGENT B1, `(.L_x_7) ;  /* 0x0000012000017945 */ /* 0x000fe20003800200 */
[----:B--2---:R-:W-:-:S08]  /*08f0*/  DADD R34, R34, -R26 ;  /* 0x0000000022227229 */ /* 0x004fd0000000081a */
[----:B---3--:R-:W-:-:S06]  /*0900*/  DADD R36, R34, R36 ;  /* 0x0000000022247229 */ /* 0x008fcc0000000024 */
[----:B------:R-:W2:Y:S04]  /*0910*/  MUFU.RCP64H R43, R37 ;  /* 0x00000025002b7308 */ /* 0x000ea80000001800 */
[----:B------:R-:W-:-:S05]  /*0920*/  VIADD R42, R37, 0x300402 ;  /* 0x00300402252a7836 */ /* 0x000fca0000000000 */
[----:B------:R-:W-:Y:S01]  /*0930*/  FSETP.GEU.AND P1, PT, |R42|, 5.8789094863358348022e-39, PT ;  /* 0x004004022a00780b */ /* 0x000fe20003f2e200 */
[----:B--2---:R-:W-:-:S08]  /*0940*/  DFMA R34, -R36, R42, 1 ;  /* 0x3ff000002422742b */ /* 0x004fd0000000012a */
[----:B------:R-:W-:-:S08]  /*0950*/  DFMA R34, R34, R34, R34 ;  /* 0x000000222222722b */ /* 0x000fd00000000022 */
[----:B------:R-:W-:-:S08]  /*0960*/  DFMA R34, R42, R34, R42 ;  /* 0x000000222a22722b */ /* 0x000fd0000000002a */
[----:B------:R-:W-:-:S08]  /*0970*/  DFMA R60, -R36, R34, 1 ;  /* 0x3ff00000243c742b */ /* 0x000fd00000000122 */
[----:B------:R-:W-:Y:S01]  /*0980*/  DFMA R60, R34, R60, R34 ;  /* 0x0000003c223c722b */ /* 0x000fe20000000022 */
[----:B-1----:R-:W-:Y:S10]  /*0990*/  @P1 BRA `(.L_x_8) ;  /* 0x0000000000181947 */ /* 0x002ff40003800000 */
[----:B------:R-:W-:Y:S02]  /*09a0*/  LOP3.LUT R34, R37, 0x7fffffff, RZ, 0xc0, !PT ;  /* 0x7fffffff25227812 */ /* 0x000fe400078ec0ff */
[----:B------:R-:W-:Y:S02]  /*09b0*/  MOV R32, 0x9e0 ;  /* 0x000009e000207802 */ /* 0x000fe40000000f00 */
[----:B------:R-:W-:-:S07]  /*09c0*/  IADD3 R34, PT, PT, R34, -0x100000, RZ ;  /* 0xfff0000022227810 */ /* 0x000fce0007ffe0ff */
[----:B0-----:R-:W-:Y:S05]  /*09d0*/  CALL.REL.NOINC `($__internal_0_$__cuda_sm20_dblrcp_rn_slowpath_v3) ;  /* 0x0000001000547944 */ /* 0x001fea0003c00000 */
[----:B------:R-:W-:Y:S02]  /*09e0*/  IMAD.MOV.U32 R60, RZ, RZ, R34 ;  /* 0x000000ffff3c7224 */ /* 0x000fe400078e0022 */
[----:B------:R-:W-:-:S07]  /*09f0*/  IMAD.MOV.U32 R61, RZ, RZ, R35 ;  /* 0x000000ffff3d7224 */ /* 0x000fce00078e0023 */
.L_x_8:
[----:B------:R-:W-:Y:S05]  /*0a00*/  BSYNC.RECONVERGENT B1 ;  /* 0x0000000000017941 */ /* 0x000fea0003800200 */
.L_x_7:
[----:B------:R-:W2:Y:S04]  /*0a10*/  LDG.E.64 R34, desc[UR6][R8.64] ;  /* 0x0000000608227981 */ /* 0x000ea8000c1e1b00 */
[----:B------:R-:W3:Y:S01]  /*0a20*/  LDG.E.64 R36, desc[UR6][R46.64] ;  /* 0x000000062e247981 */ /* 0x000ee2000c1e1b00 */
[----:B------:R-:W-:Y:S01]  /*0a30*/  BSSY.RECONVERGENT B1, `(.L_x_9) ;  /* 0x0000010000017945 */ /* 0x000fe20003800200 */
[----:B--2---:R-:W-:-:S08]  /*0a40*/  DADD R34, -R26, R34 ;  /* 0x000000001a227229 */ /* 0x004fd00000000122 */
        /* <DEDUP_REMOVED lines=13> */
[----:B0-----:R-:W-:Y:S05]  /*0b20*/  CALL.REL.NOINC `($__internal_0_$__cuda_sm20_dblrcp_rn_slowpath_v3) ;  /* 0x0000001000007944 */ /* 0x001fea0003c00000 */
.L_x_10:
[----:B------:R-:W-:Y:S05]  /*0b30*/  BSYNC.RECONVERGENT B1 ;  /* 0x0000000000017941 */ /* 0x000fea0003800200 */
.L_x_9:
[----:B------:R-:W-:Y:S02]  /*0b40*/  DFMA R22, -R22, R24, -R58 ;  /* 0x000000181616722b */ /* 0x000fe4000000093a */
[----:B------:R-:W-:-:S06]  /*0b50*/  DADD R34, R34, R60 ;  /* 0x0000000022227229 */ /* 0x000fcc000000003c */
[-C--:B------:R-:W-:Y:S02]  /*0b60*/  DMUL R24, RZ, R22.reuse ;  /* 0x00000016ff187228 */ /* 0x080fe40000000000 */
[----:B------:R-:W-:-:S06]  /*0b70*/  DMUL R22, R34, R22 ;  /* 0x0000001622167228 */ /* 0x000fcc0000000000 */
[----:B------:R-:W-:Y:S02]  /*0b80*/  DFMA R24, R20, R34, -R24 ;  /* 0x000000221418722b */ /* 0x000fe40000000818 */
[----:B------:R-:W-:-:S06]  /*0b90*/  DFMA R22, RZ, R20, R22 ;  /* 0x00000014ff16722b */ /* 0x000fcc0000000016 */
[----:B------:R-:W-:Y:S02]  /*0ba0*/  DADD R16, R24, R16 ;  /* 0x0000000018107229 */ /* 0x000fe40000000010 */
[----:B------:R-:W-:Y:S01]  /*0bb0*/  DADD R18, R22, R18 ;  /* 0x0000000016127229 */ /* 0x000fe20000000012 */
[----:B------:R-:W1:Y:S06]  /*0bc0*/  LDC R25, c[0x0][0x384] ;  /* 0x0000e100ff197b82 */ /* 0x000e6c0000000800 */
[----:B------:R2:W-:Y:S04]  /*0bd0*/  STG.E.128 desc[UR6][R28.64+0x10], R16 ;  /* 0x000010101c007986 */ /* 0x0005e8000c101d06 */
[----:B------:R-:W3:Y:S04]  /*0be0*/  LDG.E.64 R34, desc[UR6][R48.64] ;  /* 0x0000000630227981 */ /* 0x000ee8000c1e1b00 */
[----:B------:R-:W3:Y:S04]  /*0bf0*/  LDG.E.64 R58, desc[UR6][R50.64] ;  /* 0x00000006323a7981 */ /* 0x000ee8000c1e1b00 */
[----:B------:R-:W4:Y:S01]  /*0c00*/  LDG.E.64 R36, desc[UR6][R44.64] ;  /* 0x000000062c247981 */ /* 0x000f22000c1e1b00 */
[----:B------:R-:W-:-:S04]  /*0c10*/  IMAD.WIDE R20, R30, 0x10, R52 ;  /* 0x000000101e147825 */ /* 0x000fc800078e0234 */
[----:B-1----:R-:W-:Y:S02]  /*0c20*/  IMAD.WIDE R24, R25, 0x10, R54 ;  /* 0x0000001019187825 */ /* 0x002fe400078e0236 */
[----:B------:R-:W5:Y:S04]  /*0c30*/  LDG.E.128 R20, desc[UR6][R20.64] ;  /* 0x0000000614147981 */ /* 0x000f68000c1e1d00 */
[----:B------:R-:W5:Y:S01]  /*0c40*/  LDG.E.128 R24, desc[UR6][R24.64] ;  /* 0x0000000618187981 */ /* 0x000f62000c1e1d00 */
[----:B------:R-:W-:Y:S01]  /*0c50*/  BSSY.RECONVERGENT B1, `(.L_x_11) ;  /* 0x0000012000017945 */ /* 0x000fe20003800200 */
[----:B---3--:R-:W-:-:S08]  /*0c60*/  DADD R34, -R34, -R58 ;  /* 0x0000000022227229 */ /* 0x008fd0000000093a */
[----:B----4-:R-:W-:-:S06]  /*0c70*/  DADD R36, R34, R36 ;  /* 0x0000000022247229 */ /* 0x010fcc0000000024 */
[----:B------:R-:W1:Y:S04]  /*0c80*/  MUFU.RCP64H R43, R37 ;  /* 0x00000025002b7308 */ /* 0x000e680000001800 */
[----:B------:R-:W-:-:S05]  /*0c90*/  VIADD R42, R37, 0x300402 ;  /* 0x00300402252a7836 */ /* 0x000fca0000000000 */
[----:B------:R-:W-:Y:S01]  /*0ca0*/  FSETP.GEU.AND P1, PT, |R42|, 5.8789094863358348022e-39, PT ;  /* 0x004004022a00780b */ /* 0x000fe20003f2e200 */
[----:B-1----:R-:W-:-:S08]  /*0cb0*/  DFMA R34, -R36, R42, 1 ;  /* 0x3ff000002422742b */ /* 0x002fd0000000012a */
[----:B------:R-:W-:-:S08]  /*0cc0*/  DFMA R34, R34, R34, R34 ;  /* 0x000000222222722b */ /* 0x000fd00000000022 */
[----:B------:R-:W-:-:S08]  /*0cd0*/  DFMA R34, R42, R34, R42 ;  /* 0x000000222a22722b */ /* 0x000fd0000000002a */
[----:B------:R-:W-:-:S08]  /*0ce0*/  DFMA R54, -R36, R34, 1 ;  /* 0x3ff000002436742b */ /* 0x000fd00000000122 */
[----:B------:R-:W-:Y:S01]  /*0cf0*/  DFMA R54, R34, R54, R34 ;  /* 0x000000362236722b */ /* 0x000fe20000000022 */
[----:B--2---:R-:W-:Y:S10]  /*0d00*/  @P1 BRA `(.L_x_12) ;  /* 0x0000000000181947 */ /* 0x004ff40003800000 */
[----:B------:R-:W-:Y:S02]  /*0d10*/  LOP3.LUT R34, R37, 0x7fffffff, RZ, 0xc0, !PT ;  /* 0x7fffffff25227812 */ /* 0x000fe400078ec0ff */
[----:B------:R-:W-:Y:S02]  /*0d20*/  MOV R32, 0xd50 ;  /* 0x00000d5000207802 */ /* 0x000fe40000000f00 */
[----:B------:R-:W-:-:S07]  /*0d30*/  IADD3 R34, PT, PT, R34, -0x100000, RZ ;  /* 0xfff0000022227810 */ /* 0x000fce0007ffe0ff */
[----:B0----5:R-:W-:Y:S05]  /*0d40*/  CALL.REL.NOINC `($__internal_0_$__cuda_sm20_dblrcp_rn_slowpath_v3) ;  /* 0x0000000c00787944 */ /* 0x021fea0003c00000 */
[----:B------:R-:W-:Y:S02]  /*0d50*/  IMAD.MOV.U32 R54, RZ, RZ, R34 ;  /* 0x000000ffff367224 */ /* 0x000fe400078e0022 */
[----:B------:R-:W-:-:S07]  /*0d60*/  IMAD.MOV.U32 R55, RZ, RZ, R35 ;  /* 0x000000ffff377224 */ /* 0x000fce00078e0023 */
.L_x_12:
[----:B------:R-:W-:Y:S05]  /*0d70*/  BSYNC.RECONVERGENT B1 ;  /* 0x0000000000017941 */ /* 0x000fea0003800200 */
.L_x_11:
[----:B------:R-:W2:Y:S04]  /*0d80*/  LDG.E.64 R34, desc[UR6][R8.64] ;  /* 0x0000000608227981 */ /* 0x000ea8000c1e1b00 */
        /* <DEDUP_REMOVED lines=17> */
.L_x_14:
[----:B------:R-:W-:Y:S05]  /*0ea0*/  BSYNC.RECONVERGENT B1 ;  /* 0x0000000000017941 */ /* 0x000fea0003800200 */
.L_x_13:
        /* <DEDUP_REMOVED lines=33> */
.L_x_16:
[----:B------:R-:W-:Y:S05]  /*10c0*/  BSYNC.RECONVERGENT B1 ;  /* 0x0000000000017941 */ /* 0x000fea0003800200 */
.L_x_15:
        /* <DEDUP_REMOVED lines=18> */
.L_x_18:
[----:B------:R-:W-:Y:S05]  /*11f0*/  BSYNC.RECONVERGENT B1 ;  /* 0x0000000000017941 */ /* 0x000fea0003800200 */
.L_x_17:
[----:B------:R-:W-:Y:S01]  /*1200*/  DFMA R20, -R26, R20, -R52 ;  /* 0x000000141a14722b */ /* 0x000fe20000000934 */
[----:B------:R-:W-:Y:S01]  /*1210*/  VIADD R38, R38, 0x2 ;  /* 0x0000000226267836 */ /* 0x000fe20000000000 */
[----:B------:R-:W-:Y:S01]  /*1220*/  DADD R34, R34, R48 ;  /* 0x0000000022227229 */ /* 0x000fe20000000030 */
[----:B------:R-:W-:Y:S01]  /*1230*/  IADD3 R50, P2, PT, R50, 0x10, RZ ;  /* 0x0000001032327810 */ /* 0x000fe20007f5e0ff */
[----:B------:R-:W-:Y:S02]  /*1240*/  IMAD R39, R30, 0x2, R39 ;  /* 0x000000021e277824 */ /* 0x000fe400078e0227 */
[----:B------:R-:W-:Y:S02]  /*1250*/  ISETP.NE.AND P1, PT, R38, RZ, PT ;  /* 0x000000ff2600720c */ /* 0x000fe40003f25270 */
[-C--:B------:R-:W-:Y:S01]  /*1260*/  DMUL R22, RZ, R20.reuse ;  /* 0x00000014ff167228 */ /* 0x080fe20000000000 */
[----:B------:R-:W-:Y:S01]  /*1270*/  IMAD.X R51, RZ, RZ, R51, P2 ;  /* 0x000000ffff337224 */ /* 0x000fe200010e0633 */
[----:B------:R-:W-:-:S06]  /*1280*/  DMUL R20, R34, R20 ;  /* 0x0000001422147228 */ /* 0x000fcc0000000000 */
[----:B------:R-:W-:Y:S02]  /*1290*/  DFMA R22, R24, R34, -R22 ;  /* 0x000000221816722b */ /* 0x000fe40000000816 */
[----:B------:R-:W-:-:S06]  /*12a0*/  DFMA R20, RZ, R24, R20 ;  /* 0x00000018ff14722b */ /* 0x000fcc0000000014 */
[----:B------:R-:W-:Y:S02]  /*12b0*/  DADD R16, R16, R22 ;  /* 0x0000000010107229 */ /* 0x000fe40000000016 */
[----:B------:R-:W-:Y:S01]  /*12c0*/  DADD R18, R18, R20 ;  /* 0x0000000012127229 */ /* 0x000fe20000000014 */
[----:B------:R-:W-:-:S04]  /*12d0*/  MOV R23, UR8 ;  /* 0x0000000800177c02 */ /* 0x000fc80008000f00 */
[----:B------:R-:W-:Y:S02]  /*12e0*/  LEA R40, R23, R40, 0x1 ;  /* 0x0000002817287211 */ /* 0x000fe400078e08ff */
[----:B------:R1:W-:Y:S01]  /*12f0*/  STG.E.128 desc[UR6][R28.64+0x10], R16 ;  /* 0x000010101c007986 */ /* 0x0003e2000c101d06 */
[----:B------:R-:W-:Y:S05]  /*1300*/  @P1 BRA `(.L_x_19) ;  /* 0xfffffff000641947 */ /* 0x000fea000383ffff */
[----:B------:R-:W-:-:S07]  /*1310*/  IMAD.MOV.U32 R22, RZ, RZ, R31 ;  /* 0x000000ffff167224 */ /* 0x000fce00078e001f */
.L_x_2:
[----:B------:R-:W2:Y:S02]  /*1320*/  LDCU UR4, c[0x0][0x380] ;  /* 0x00007000ff0477ac */ /* 0x000ea40008000800 */
[----:B--2---:R-:W-:-:S09]  /*1330*/  ULOP3.LUT UP0, URZ, UR4, 0x1, URZ, 0xc0, !UPT ;  /* 0x0000000104ff7892 */ /* 0x004fd2000f80c0ff */
[----:B------:R-:W-:Y:S05]  /*1340*/  BRA.U !UP0, `(.L_x_20) ;  /* 0x0000000508d47547 */ /* 0x000fea000b800000 */
[----:B------:R-:W2:Y:S01]  /*1350*/  LDC.64 R44, c[0x0][0x3b0] ;  /* 0x0000ec00ff2c7b82 */ /* 0x000ea20000000a00 */
[----:B------:R-:W3:Y:S07]  /*1360*/  LDG.E.64 R36, desc[UR6][R10.64] ;  /* 0x000000060a247981 */ /* 0x000eee000c1e1b00 */
[----:B------:R-:W4:Y:S08]  /*1370*/  LDC.64 R38, c[0x0][0x3a0] ;  /* 0x0000e800ff267b82 */ /* 0x000f300000000a00 */
[----:B------:R-:W0:Y:S01]  /*1380*/  LDC.64 R20, c[0x0][0x3b8] ;  /* 0x0000ee00ff147b82 */ /* 0x000e220000000a00 */
[----:B--2---:R-:W-:-:S07]  /*1390*/  IMAD.WIDE.U32 R44, R22, 0x8, R44 ;  /* 0x00000008162c7825 */ /* 0x004fce00078e002c */
[----:B------:R-:W2:Y:S01]  /*13a0*/  LDC.64 R24, c[0x0][0x3c0] ;  /* 0x0000f000ff187b82 */ /* 0x000ea20000000a00 */
[----:B------:R-:W3:Y:S01]  /*13b0*/  LDG.E.64 R46, desc[UR6][R44.64] ;  /* 0x000000062c2e7981 */ /* 0x000ee2000c1e1b00 */
[----:B----4-:R-:W-:-:S05]  /*13c0*/  IMAD.WIDE R38, R5, 0x8, R38 ;  /* 0x0000000805267825 */ /* 0x010fca00078e0226 */
[----:B------:R-:W3:Y:S01]  /*13d0*/  LDG.E.64 R34, desc[UR6][R38.64] ;  /* 0x0000000626227981 */ /* 0x000ee2000c1e1b00 */
[C---:B------:R-:W-:Y:S02]  /*13e0*/  IMAD R23, R22.reuse, R23, R3 ;  /* 0x0000001716177224 */ /* 0x040fe400078e0203 */
[----:B------:R-:W-:Y:S02]  /*13f0*/  IMAD R41, R22, R30, R41 ;  /* 0x0000001e16297224 */ /* 0x000fe400078e0229 */
[----:B0-----:R-:W-:-:S06]  /*1400*/  IMAD.WIDE R20, R23, 0x10, R20 ;  /* 0x0000001017147825 */ /* 0x001fcc00078e0214 */
[----:B------:R-:W5:Y:S01]  /*1410*/  LDG.E.128 R20, desc[UR6][R20.64] ;  /* 0x0000000614147981 */ /* 0x000f62000c1e1d00 */
[----:B--2---:R-:W-:-:S06]  /*1420*/  IMAD.WIDE R24, R41, 0x10, R24 ;  /* 0x0000001029187825 */ /* 0x004fcc00078e0218 */
[----:B------:R-:W5:Y:S01]  /*1430*/  LDG.E.128 R24, desc[UR6][R24.64] ;  /* 0x0000000618187981 */ /* 0x000f62000c1e1d00 */
[----:B------:R-:W-:Y:S01]  /*1440*/  BSSY.RECONVERGENT B1, `(.L_x_21) ;  /* 0x0000012000017945 */ /* 0x000fe20003800200 */
[----:B---3--:R-:W-:-:S08]  /*1450*/  DADD R34, -R34, -R46 ;  /* 0x0000000022227229 */ /* 0x008fd0000000092e */
[----:B------:R-:W-:-:S06]  /*1460*/  DADD R36, R34, R36 ;  /* 0x0000000022247229 */ /* 0x000fcc0000000024 */
[----:B------:R-:W0:Y:S04]  /*1470*/  MUFU.RCP64H R35, R37 ;  /* 0x0000002500237308 */ /* 0x000e280000001800 */
[----:B------:R-:W-:-:S06]  /*1480*/  VIADD R34, R37, 0x300402 ;  /* 0x0030040225227836 */ /* 0x000fcc0000000000 */
[----:B0-----:R-:W-:-:S08]  /*1490*/  DFMA R40, -R36, R34, 1 ;  /* 0x3ff000002428742b */ /* 0x001fd00000000122 */
[----:B------:R-:W-:Y:S01]  /*14a0*/  DFMA R40, R40, R40, R40 ;  /* 0x000000282828722b */ /* 0x000fe20000000028 */
[----:B------:R-:W-:-:S07]  /*14b0*/  FSETP.GEU.AND P1, PT, |R34|, 5.8789094863358348022e-39, PT ;  /* 0x004004022200780b */ /* 0x000fce0003f2e200 */
[----:B------:R-:W-:-:S08]  /*14c0*/  DFMA R40, R34, R40, R34 ;  /* 0x000000282228722b */ /* 0x000fd00000000022 */
[----:B------:R-:W-:-:S08]  /*14d0*/  DFMA R48, -R36, R40, 1 ;  /* 0x3ff000002430742b */ /* 0x000fd00000000128 */
[----:B------:R-:W-:Y:S01]  /*14e0*/  DFMA R48, R40, R48, R40 ;  /* 0x000000302830722b */ /* 0x000fe20000000028 */
[----:B------:R-:W-:Y:S10]  /*14f0*/  @P1 BRA `(.L_x_22) ;  /* 0x0000000000181947 */ /* 0x000ff40003800000 */
[----:B------:R-:W-:Y:S02]  /*1500*/  LOP3.LUT R34, R37, 0x7fffffff, RZ, 0xc0, !PT ;  /* 0x7fffffff25227812 */ /* 0x000fe400078ec0ff */
[----:B------:R-:W-:Y:S02]  /*1510*/  MOV R32, 0x1540 ;  /* 0x0000154000207802 */ /* 0x000fe40000000f00 */
[----:B------:R-:W-:-:S07]  /*1520*/  IADD3 R34, PT, PT, R34, -0x100000, RZ ;  /* 0xfff0000022227810 */ /* 0x000fce0007ffe0ff */
[----:B-1---5:R-:W-:Y:S05]  /*1530*/  CALL.REL.NOINC `($__internal_0_$__cuda_sm20_dblrcp_rn_slowpath_v3) ;  /* 0x00000004007c7944 */ /* 0x022fea0003c00000 */
[----:B------:R-:W-:Y:S02]  /*1540*/  IMAD.MOV.U32 R48, RZ, RZ, R34 ;  /* 0x000000ffff307224 */ /* 0x000fe400078e0022 */
[----:B------:R-:W-:-:S07]  /*1550*/  IMAD.MOV.U32 R49, RZ, RZ, R35 ;  /* 0x000000ffff317224 */ /* 0x000fce00078e0023 */
.L_x_22:
[----:B------:R-:W-:Y:S05]  /*1560*/  BSYNC.RECONVERGENT B1 ;  /* 0x0000000000017941 */ /* 0x000fea0003800200 */
.L_x_21:
[----:B------:R-:W0:Y:S01]  /*1570*/  LDC.64 R40, c[0x0][0x3b0] ;  /* 0x0000ec00ff287b82 */ /* 0x000e220000000a00 */
[----:B------:R-:W2:Y:S01]  /*1580*/  LDG.E.64 R34, desc[UR6][R8.64] ;  /* 0x0000000608227981 */ /* 0x000ea2000c1e1b00 */
[----:B0-----:R-:W-:-:S05]  /*1590*/  IMAD.WIDE.U32 R40, R0, 0x8, R40 ;  /* 0x0000000800287825 */ /* 0x001fca00078e0028 */
[----:B------:R-:W3:Y:S01]  /*15a0*/  LDG.E.64 R36, desc[UR6][R40.64] ;  /* 0x0000000628247981 */ /* 0x000ee2000c1e1b00 */
[----:B------:R-:W-:Y:S01]  /*15b0*/  BSSY.RECONVERGENT B1, `(.L_x_23) ;  /* 0x0000010000017945 */ /* 0x000fe20003800200 */
[----:B--2---:R-:W-:-:S08]  /*15c0*/  DADD R34, -R46, -R34 ;  /* 0x000000002e227229 */ /* 0x004fd00000000922 */
[----:B---3--:R-:W-:-:S06]  /*15d0*/  DADD R36, R34, R36 ;  /* 0x0000000022247229 */ /* 0x008fcc0000000024 */
[----:B------:R-:W0:Y:S04]  /*15e0*/  MUFU.RCP64H R35, R37 ;  /* 0x0000002500237308 */ /* 0x000e280000001800 */
[----:B------:R-:W-:-:S04]  /*15f0*/  IADD3 R34, PT, PT, R37, 0x300402, RZ ;  /* 0x0030040225227810 */ /* 0x000fc80007ffe0ff */
[----:B------:R-:W-:Y:S02]  /*1600*/  FSETP.GEU.AND P1, PT, |R34|, 5.8789094863358348022e-39, PT ;  /* 0x004004022200780b */ /* 0x000fe40003f2e200 */
[----:B0-----:R-:W-:-:S08]  /*1610*/  DFMA R42, -R36, R34, 1 ;  /* 0x3ff00000242a742b */ /* 0x001fd00000000122 */
        /* <DEDUP_REMOVED lines=8> */
[----:B-1---5:R-:W-:Y:S05]  /*16a0*/  CALL.REL.NOINC `($__internal_0_$__cuda_sm20_dblrcp_rn_slowpath_v3) ;  /* 0x0000000400207944 */ /* 0x022fea0003c00000 */
.L_x_24:
[----:B------:R-:W-:Y:S05]  /*16b0*/  BSYNC.RECONVERGENT B1 ;  /* 0x0000000000017941 */ /* 0x000fea0003800200 */
.L_x_23:
        /* <DEDUP_REMOVED lines=24> */
[----:B0-----:R-:W-:-:S08]  /*1840*/  DFMA R12, -R36, R34, 1 ;  /* 0x3ff00000240c742b */ /* 0x001fd00000000122 */
[----:B------:R-:W-:Y:S01]  /*1850*/  DFMA R12, R34, R12, R34 ;  /* 0x0000000c220c722b */ /* 0x000fe20000000022 */
[----:B------:R-:W-:Y:S10]  /*1860*/  @P1 BRA `(.L_x_26) ;  /* 0x0000000000181947 */ /* 0x000ff40003800000 */
[----:B------:R-:W-:Y:S02]  /*1870*/  LOP3.LUT R34, R37, 0x7fffffff, RZ, 0xc0, !PT ;  /* 0x7fffffff25227812 */ /* 0x000fe400078ec0ff */
[----:B------:R-:W-:Y:S02]  /*1880*/  MOV R32, 0x18b0 ;  /* 0x000018b000207802 */ /* 0x000fe40000000f00 */
[----:B------:R-:W-:-:S07]  /*1890*/  IADD3 R34, PT, PT, R34, -0x100000, RZ ;  /* 0xfff0000022227810 */ /* 0x000fce0007ffe0ff */
[----:B-1----:R-:W-:Y:S05]  /*18a0*/  CALL.REL.NOINC `($__internal_0_$__cuda_sm20_dblrcp_rn_slowpath_v3) ;  /* 0x0000000000a07944 */ /* 0x002fea0003c00000 */
[----:B------:R-:W-:Y:S02]  /*18b0*/  IMAD.MOV.U32 R12, RZ, RZ, R34 ;  /* 0x000000ffff0c7224 */ /* 0x000fe400078e0022 */
[----:B------:R-:W-:-:S07]  /*18c0*/  IMAD.MOV.U32 R13, RZ, RZ, R35 ;  /* 0x000000ffff0d7224 */ /* 0x000fce00078e0023 */
.L_x_26:
[----:B------:R-:W-:Y:S05]  /*18d0*/  BSYNC.RECONVERGENT B1 ;  /* 0x0000000000017941 */ /* 0x000fea0003800200 */
.L_x_25:
[----:B------:R-:W2:Y:S04]  /*18e0*/  LDG.E.64 R14, desc[UR6][R8.64] ;  /* 0x00000006080e7981 */ /* 0x000ea8000c1e1b00 */
[----:B------:R-:W3:Y:S01]  /*18f0*/  LDG.E.64 R40, desc[UR6][R40.64] ;  /* 0x0000000628287981 */ /* 0x000ee2000c1e1b00 */
[----:B------:R-:W-:Y:S01]  /*1900*/  BSSY.RECONVERGENT B1, `(.L_x_27) ;  /* 0x0000010000017945 */ /* 0x000fe20003800200 */
[----:B--2---:R-:W-:-:S08]  /*1910*/  DADD R14, -R44, R14 ;  /* 0x000000002c0e7229 */ /* 0x004fd0000000010e */
        /* <DEDUP_REMOVED lines=13> */
[----:B-1----:R-:W-:Y:S05]  /*19f0*/  CALL.REL.NOINC `($__internal_0_$__cuda_sm20_dblrcp_rn_slowpath_v3) ;  /* 0x00000000004c7944 */ /* 0x002fea0003c00000 */
.L_x_28:
[----:B------:R-:W-:Y:S05]  /*1a00*/  BSYNC.RECONVERGENT B1 ;  /* 0x0000000000017941 */ /* 0x000fea0003800200 */
.L_x_27:
[----:B------:R-:W-:Y:S02]  /*1a10*/  DFMA R22, -R22, R24, -R46 ;  /* 0x000000181616722b */ /* 0x000fe4000000092e */
[----:B------:R-:W-:-:S06]  /*1a20*/  DADD R12, R34, R12 ;  /* 0x00000000220c7229 */ /* 0x000fcc000000000c */
[-C--:B------:R-:W-:Y:S02]  /*1a30*/  DMUL R14, RZ, R22.reuse ;  /* 0x00000016ff0e7228 */ /* 0x080fe40000000000 */
[----:B------:R-:W-:-:S06]  /*1a40*/  DMUL R22, R12, R22 ;  /* 0x000000160c167228 */ /* 0x000fcc0000000000 */
[----:B------:R-:W-:Y:S02]  /*1a50*/  DFMA R14, R20, R12, -R14 ;  /* 0x0000000c140e722b */ /* 0x000fe4000000080e */
[----:B------:R-:W-:-:S06]  /*1a60*/  DFMA R22, RZ, R20, R22 ;  /* 0x00000014ff16722b */ /* 0x000fcc0000000016 */
[----:B-1----:R-:W-:Y:S02]  /*1a70*/  DADD R16, R14, R16 ;  /* 0x000000000e107229 */ /* 0x002fe40000000010 */
[----:B------:R-:W-:-:S07]  /*1a80*/  DADD R18, R22, R18 ;  /* 0x0000000016127229 */ /* 0x000fce0000000012 */
[----:B------:R2:W-:Y:S04]  /*1a90*/  STG.E.128 desc[UR6][R28.64+0x10], R16 ;  /* 0x000010101c007986 */ /* 0x0005e8000c101d06 */
.L_x_20:
[----:B------:R-:W3:Y:S01]  /*1aa0*/  LDCU UR4, c[0x0][0x380] ;  /* 0x00007000ff0477ac */ /* 0x000ee20008000800 */
[----:B------:R-:W-:-:S05]  /*1ab0*/  VIADD R0, R0, 0x1 ;  /* 0x0000000100007836 */ /* 0x000fca0000000000 */
[----:B---3--:R-:W-:-:S13]  /*1ac0*/  ISETP.NE.AND P1, PT, R0, UR4, PT ;  /* 0x0000000400007c0c */ /* 0x008fda000bf25270 */
[----:B------:R-:W-:Y:S05]  /*1ad0*/  @P1 BRA `(.L_x_29) ;  /* 0xffffffe8000c1947 */ /* 0x000fea000383ffff */
[----:B------:R-:W-:-:S04]  /*1ae0*/  IADD3 R2, PT, PT, R2, 0x1, RZ ;  /* 0x0000000102027810 */ /* 0x000fc80007ffe0ff */
[----:B------:R-:W-:-:S13]  /*1af0*/  ISETP.NE.AND P1, PT, R2, UR4, PT ;  /* 0x0000000402007c0c */ /* 0x000fda000bf25270 */
[----:B------:R-:W-:Y:S05]  /*1b00*/  @P1 BRA `(.L_x_30) ;  /* 0xffffffe400f01947 */ /* 0x000fea000383ffff */
[----:B------:R-:W-:Y:S05]  /*1b10*/  @!P0 BRA `(.L_x_31) ;  /* 0xffffffe400c48947 */ /* 0x000fea000383ffff */
[----:B------:R-:W-:Y:S05]  /*1b20*/  EXIT ;  /* 0x000000000000794d */ /* 0x000fea0003800000 */
        .weak           $__internal_0_$__cuda_sm20_dblrcp_rn_slowpath_v3
        .type           $__internal_0_$__cuda_sm20_dblrcp_rn_slowpath_v3,@function
        .size           $__internal_0_$__cuda_sm20_dblrcp_rn_slowpath_v3,(.L_x_37 - $__internal_0_$__cuda_sm20_dblrcp_rn_slowpath_v3)
$__internal_0_$__cuda_sm20_dblrcp_rn_slowpath_v3:
[----:B------:R-:W-:Y:S01]  /*1b30*/  IMAD.MOV.U32 R42, RZ, RZ, R36 ;  /* 0x000000ffff2a7224 */ /* 0x000fe200078e0024 */
[----:B------:R-:W-:Y:S01]  /*1b40*/  BSSY.RECONVERGENT B0, `(.L_x_32) ;  /* 0x0000024000007945 */ /* 0x000fe20003800200 */
[----:B------:R-:W-:-:S06]  /*1b50*/  IMAD.MOV.U32 R43, RZ, RZ, R37 ;  /* 0x000000ffff2b7224 */ /* 0x000fcc00078e0025 */
[----:B------:R-:W-:-:S14]  /*1b60*/  DSETP.GTU.AND P1, PT, |R42|, +INF , PT ;  /* 0x7ff000002a00742a */ /* 0x000fdc0003f2c200 */
[----:B------:R-:W-:Y:S05]  /*1b70*/  @P1 BRA `(.L_x_33) ;  /* 0x0000000000781947 */ /* 0x000fea0003800000 */
[----:B------:R-:W-:-:S04]  /*1b80*/  LOP3.LUT R35, R37, 0x7fffffff, RZ, 0xc0, !PT ;  /* 0x7fffffff25237812 */ /* 0x000fc800078ec0ff */
[----:B------:R-:W-:-:S04]  /*1b90*/  IADD3 R36, PT, PT, R35, -0x1, RZ ;  /* 0xffffffff23247810 */ /* 0x000fc80007ffe0ff */
[----:B------:R-:W-:-:S13]  /*1ba0*/  ISETP.GE.U32.AND P1, PT, R36, 0x7fefffff, PT ;  /* 0x7fefffff2400780c */ /* 0x000fda0003f26070 */
[----:B------:R-:W-:Y:S01]  /*1bb0*/  @P1 LOP3.LUT R37, R43, 0x7ff00000, RZ, 0x3c, !PT ;  /* 0x7ff000002b251812 */ /* 0x000fe200078e3cff */
[----:B------:R-:W-:Y:S01]  /*1bc0*/  @P1 IMAD.MOV.U32 R36, RZ, RZ, RZ ;  /* 0x000000ffff241224 */ /* 0x000fe200078e00ff */
[----:B------:R-:W-:Y:S06]  /*1bd0*/  @P1 BRA `(.L_x_34) ;  /* 0x0000000000681947 */ /* 0x000fec0003800000 */
[----:B------:R-:W-:-:S13]  /*1be0*/  ISETP.GE.U32.AND P1, PT, R35, 0x1000001, PT ;  /* 0x010000012300780c */ /* 0x000fda0003f26070 */
[----:B------:R-:W-:Y:S05]  /*1bf0*/  @!P1 BRA `(.L_x_35) ;  /* 0x0000000000349947 */ /* 0x000fea0003800000 */
[----:B------:R-:W-:Y:S01]  /*1c00*/  VIADD R37, R43, 0xc0200000 ;  /* 0xc02000002b257836 */ /* 0x000fe20000000000 */
[----:B------:R-:W-:-:S03]  /*1c10*/  MOV R36, R42 ;  /* 0x0000002a00247202 */ /* 0x000fc60000000f00 */
[----:B------:R-:W0:Y:S03]  /*1c20*/  MUFU.RCP64H R35, R37 ;  /* 0x0000002500237308 */ /* 0x000e260000001800 */
[----:B0-----:R-:W-:-:S08]  /*1c30*/  DFMA R56, -R36, R34, 1 ;  /* 0x3ff000002438742b */ /* 0x001fd00000000122 */
[----:B------:R-:W-:-:S08]  /*1c40*/  DFMA R56, R56, R56, R56 ;  /* 0x000000383838722b */ /* 0x000fd00000000038 */
[----:B------:R-:W-:-:S08]  /*1c50*/  DFMA R56, R34, R56, R34 ;  /* 0x000000382238722b */ /* 0x000fd00000000022 */
[----:B------:R-:W-:-:S08]  /*1c60*/  DFMA R34, -R36, R56, 1 ;  /* 0x3ff000002422742b */ /* 0x000fd00000000138 */
[----:B------:R-:W-:-:S08]  /*1c70*/  DFMA R34, R56, R34, R56 ;  /* 0x000000223822722b */ /* 0x000fd00000000038 */
[----:B------:R-:W-:-:S08]  /*1c80*/  DMUL R34, R34, 2.2250738585072013831e-308 ;  /* 0x0010000022227828 */ /* 0x000fd00000000000 */
[----:B------:R-:W-:-:S08]  /*1c90*/  DFMA R42, -R42, R34, 1 ;  /* 0x3ff000002a2a742b */ /* 0x000fd00000000122 */
[----:B------:R-:W-:-:S08]  /*1ca0*/  DFMA R42, R42, R42, R42 ;  /* 0x0000002a2a2a722b */ /* 0x000fd0000000002a */
[----:B------:R-:W-:Y:S01]  /*1cb0*/  DFMA R36, R34, R42, R34 ;  /* 0x0000002a2224722b */ /* 0x000fe20000000022 */
[----:B------:R-:W-:Y:S10]  /*1cc0*/  BRA `(.L_x_34) ;  /* 0x00000000002c7947 */ /* 0x000ff40003800000 */
.L_x_35:
[----:B------:R-:W-:-:S06]  /*1cd0*/  DMUL R42, R42, 8.11296384146066816958e+31 ;  /* 0x469000002a2a7828 */ /* 0x000fcc0000000000 */
[----:B------:R-:W0:Y:S02]  /*1ce0*/  MUFU.RCP64H R35, R43 ;  /* 0x0000002b00237308 */ /* 0x000e240000001800 */
[----:B0-----:R-:W-:-:S08]  /*1cf0*/  DFMA R36, -R42, R34, 1 ;  /* 0x3ff000002a24742b */ /* 0x001fd00000000122 */
[----:B------:R-:W-:-:S08]  /*1d00*/  DFMA R36, R36, R36, R36 ;  /* 0x000000242424722b */ /* 0x000fd00000000024 */
[----:B------:R-:W-:-:S08]  /*1d10*/  DFMA R36, R34, R36, R34 ;  /* 0x000000242224722b */ /* 0x000fd00000000022 */
[----:B------:R-:W-:-:S08]  /*1d20*/  DFMA R34, -R42, R36, 1 ;  /* 0x3ff000002a22742b */ /* 0x000fd00000000124 */
[----:B------:R-:W-:-:S08]  /*1d30*/  DFMA R34, R36, R34, R36 ;  /* 0x000000222422722b */ /* 0x000fd00000000024 */
[----:B------:R-:W-:Y:S01]  /*1d40*/  DMUL R36, R34, 8.11296384146066816958e+31 ;  /* 0x4690000022247828 */ /* 0x000fe20000000000 */
[----:B------:R-:W-:Y:S10]  /*1d50*/  BRA `(.L_x_34) ;  /* 0x0000000000087947 */ /* 0x000ff40003800000 */
.L_x_33:
[----:B------:R-:W-:Y:S01]  /*1d60*/  LOP3.LUT R37, R43, 0x80000, RZ, 0xfc, !PT ;  /* 0x000800002b257812 */ /* 0x000fe200078efcff */
[----:B------:R-:W-:-:S07]  /*1d70*/  IMAD.MOV.U32 R36, RZ, RZ, R42 ;  /* 0x000000ffff247224 */ /* 0x000fce00078e002a */
.L_x_34:
[----:B------:R-:W-:Y:S05]  /*1d80*/  BSYNC.RECONVERGENT B0 ;  /* 0x0000000000007941 */ /* 0x000fea0003800200 */
.L_x_32:
[----:B------:R-:W-:Y:S01]  /*1d90*/  MOV R35, R37 ;  /* 0x0000002500237202 */ /* 0x000fe20000000f00 */
[----:B------:R-:W-:Y:S02]  /*1da0*/  HFMA2 R37, -RZ, RZ, 0, 0 ;  /* 0x00000000ff257431 */ /* 0x000fe400000001ff */
[----:B------:R-:W-:Y:S02]  /*1db0*/  IMAD.MOV.U32 R34, RZ, RZ, R36 ;  /* 0x000000ffff227224 */ /* 0x000fe400078e0024 */
[----:B------:R-:W-:-:S04]  /*1dc0*/  IMAD.MOV.U32 R36, RZ, RZ, R32 ;  /* 0x000000ffff247224 */ /* 0x000fc800078e0020 */
[----:B------:R-:W-:Y:S05]  /*1dd0*/  RET.REL.NODEC R36 `(_Z22compute_gqqp_1st_RamaniiPiS_S_PdS0_S0_P7double2S2_S2_) ;  /* 0xffffffe024887950 */ /* 0x000fea0003c3ffff */
.L_x_36:
        /* <DEDUP_REMOVED lines=10> */
.L_x_37:


//--------------------- .nv.global.init           --------------------------
	.section	.nv.global.init,"aw",@progbits
.nv.global.init:
	.type		$str,@object
	.size		$str,(.L_0 - $str)
$str:
        /*0000*/ 	.byte	0x25, 0x64, 0x20, 0x20, 0x20, 0x2d, 0x3e, 0x20, 0x45, 0x4e, 0x44, 0x0a, 0x00
.L_0:


//--------------------- .nv.shared.reserved.0     --------------------------
	.section	.nv.shared.reserved.0,"aw",@nobits
	.weak		__nv_reservedSMEM_offset_0_alias
	.size		__nv_reservedSMEM_offset_0_alias, 0, 64
	.other		__nv_reservedSMEM_offset_0_alias,@"STO_CUDA_RESERVED_SHARED STV_DEFAULT"
__nv_reservedSMEM_offset_0_alias:
	.zero		0
	.zero		64


//--------------------- .nv.constant0._Z22compute_gqqp_2nd_RamaniiiPiS_S_PdS0_P7double2S2_S2_S2_S2_S2_ --------------------------
	.section	.nv.constant0._Z22compute_gqqp_2nd_RamaniiiPiS_S_PdS0_P7double2S2_S2_S2_S2_S2_,"a",@progbits
	.sectionflags	@""
	.align	4
.nv.constant0._Z22compute_gqqp_2nd_RamaniiiPiS_S_PdS0_P7double2S2_S2_S2_S2_S2_:
	.zero		1000


//--------------------- .nv.constant0._Z22compute_gqqp_1st_RamaniiPiS_S_PdS0_S0_P7double2S2_S2_ --------------------------
	.section	.nv.constant0._Z22compute_gqqp_1st_RamaniiPiS_S_PdS0_S0_P7double2S2_S2_,"a",@progbits
	.sectionflags	@""
	.align	4
.nv.constant0._Z22compute_gqqp_1st_RamaniiPiS_S_PdS0_S0_P7double2S2_S2_:
	.zero		976


//--------------------- SYMBOLS --------------------------

	.type		.nv.reservedSmem.offset0,@object
	.size		.nv.reservedSmem.offset0,0x4
	.type		vprintf,@function
